	.target	sm_90a

	.elftype	@"ET_EXEC"


//--------------------- .note.nv.tkinfo           --------------------------
	.section	.note.nv.tkinfo,"",@"SHT_NOTE"
	.sectionflags	@"SHF_NOTE_NV_TKINFO"
	.tkinfo
        /*0018*/ 	.word	0x00000002
        /*0030*/ 	.string	""
        /*0030*/ 	.string	"ptxas"
        /*0030*/ 	.string	"Cuda compilation tools, release 13.0, V13.0.88"
        /*0030*/ 	.string	"Build cuda_13.0.r13.0/compiler.36424714_0"
        /*0030*/ 	.string	"-arch sm_90a -m 64 "



//--------------------- .note.nv.cuinfo           --------------------------
	.section	.note.nv.cuinfo,"",@"SHT_NOTE"
	.sectionflags	@"SHF_NOTE_NV_CUINFO"
        /*0018*/ 	.short	0x0002
        /*001a*/ 	.short	0x005a
        /*001c*/ 	.short	0x0082
	.zero		2


//--------------------- .nv.info                  --------------------------
	.section	.nv.info,"",@"SHT_CUDA_INFO"
	.align	4


	//----- nvinfo : EIATTR_REGCOUNT
	.align		4
        /*0000*/ 	.byte	0x04, 0x2f
        /*0002*/ 	.short	(.L_15 - .L_14)
	.align		4
.L_14:
        /*0004*/ 	.word	index@(_ZN7cutlass13device_kernelINS_4gemm6kernel13GemmUniversalIN4cute5tupleIJiiiiEEENS1_10collective13CollectiveMmaINS1_34MainloopSm90TmaGmmaWarpSpecializedILi4ENS5_IJNS4_1CILi1EEESB_SB_EEENS1_35KernelTmaWarpSpecializedCooperativeEEENS5_IJNSA_ILi128EEENSA_ILi256EEENSA_ILi64EEEEEENS_10bfloat16_tENS5_IJlSB_lEEESJ_SK_NS4_8TiledMMAINS4_8MMA_AtomIJNS4_4SM904GMMA28MMA_64x256x16_F32BF16BF16_SSILNSO_5MajorE0ELSQ_0ELNSO_7ScaleInE1ELSR_1EEEEEENS4_6LayoutINS5_IJNSA_ILi2EEESB_SB_EEENS5_IJSB_NSA_ILi0EEESX_EEEEENS5_IJNS4_10UnderscoreES10_S10_EEEEENS4_13SM90_TMA_LOADENS4_14ComposedLayoutINS4_7SwizzleILi3ELi4ELi3EEENS4_18smem_ptr_flag_bitsILi16EEENSU_INS5_IJNSA_ILi8EEESH_EEENS5_IJSH_SB_EEEEEEEvNS4_8identityES13_S1D_vS1E_EENS_8epilogue10collective6detail29Sm90TmaWarpSpecializedAdapterINS1H_15DefaultEpilogueISJ_SK_SK_NS1G_6thread17LinearCombinationISJ_Li1EffLNS1L_9ScaleType4KindE0ELNS_15FloatRoundStyleE2ESJ_EENS1_15EpilogueDefaultEEEEEvvEEEEvNT_6ParamsE)
        /*0008*/ 	.word	0x000000a8


	//----- nvinfo : EIATTR_FRAME_SIZE
	.align		4
.L_15:
        /*000c*/ 	.byte	0x04, 0x11
        /*000e*/ 	.short	(.L_17 - .L_16)
	.align		4
.L_16:
        /*0010*/ 	.word	index@(_ZN7cutlass13device_kernelINS_4gemm6kernel13GemmUniversalIN4cute5tupleIJiiiiEEENS1_10collective13CollectiveMmaINS1_34MainloopSm90TmaGmmaWarpSpecializedILi4ENS5_IJNS4_1CILi1EEESB_SB_EEENS1_35KernelTmaWarpSpecializedCooperativeEEENS5_IJNSA_ILi128EEENSA_ILi256EEENSA_ILi64EEEEEENS_10bfloat16_tENS5_IJlSB_lEEESJ_SK_NS4_8TiledMMAINS4_8MMA_AtomIJNS4_4SM904GMMA28MMA_64x256x16_F32BF16BF16_SSILNSO_5MajorE0ELSQ_0ELNSO_7ScaleInE1ELSR_1EEEEEENS4_6LayoutINS5_IJNSA_ILi2EEESB_SB_EEENS5_IJSB_NSA_ILi0EEESX_EEEEENS5_IJNS4_10UnderscoreES10_S10_EEEEENS4_13SM90_TMA_LOADENS4_14ComposedLayoutINS4_7SwizzleILi3ELi4ELi3EEENS4_18smem_ptr_flag_bitsILi16EEENSU_INS5_IJNSA_ILi8EEESH_EEENS5_IJSH_SB_EEEEEEEvNS4_8identityES13_S1D_vS1E_EENS_8epilogue10collective6detail29Sm90TmaWarpSpecializedAdapterINS1H_15DefaultEpilogueISJ_SK_SK_NS1G_6thread17LinearCombinationISJ_Li1EffLNS1L_9ScaleType4KindE0ELNS_15FloatRoundStyleE2ESJ_EENS1_15EpilogueDefaultEEEEEvvEEEEvNT_6ParamsE)
        /*0014*/ 	.word	0x00000000


	//----- nvinfo : EIATTR_MIN_STACK_SIZE
	.align		4
.L_17:
        /*0018*/ 	.byte	0x04, 0x12
        /*001a*/ 	.short	(.L_19 - .L_18)
	.align		4
.L_18:
        /*001c*/ 	.word	index@(_ZN7cutlass13device_kernelINS_4gemm6kernel13GemmUniversalIN4cute5tupleIJiiiiEEENS1_10collective13CollectiveMmaINS1_34MainloopSm90TmaGmmaWarpSpecializedILi4ENS5_IJNS4_1CILi1EEESB_SB_EEENS1_35KernelTmaWarpSpecializedCooperativeEEENS5_IJNSA_ILi128EEENSA_ILi256EEENSA_ILi64EEEEEENS_10bfloat16_tENS5_IJlSB_lEEESJ_SK_NS4_8TiledMMAINS4_8MMA_AtomIJNS4_4SM904GMMA28MMA_64x256x16_F32BF16BF16_SSILNSO_5MajorE0ELSQ_0ELNSO_7ScaleInE1ELSR_1EEEEEENS4_6LayoutINS5_IJNSA_ILi2EEESB_SB_EEENS5_IJSB_NSA_ILi0EEESX_EEEEENS5_IJNS4_10UnderscoreES10_S10_EEEEENS4_13SM90_TMA_LOADENS4_14ComposedLayoutINS4_7SwizzleILi3ELi4ELi3EEENS4_18smem_ptr_flag_bitsILi16EEENSU_INS5_IJNSA_ILi8EEESH_EEENS5_IJSH_SB_EEEEEEEvNS4_8identityES13_S1D_vS1E_EENS_8epilogue10collective6detail29Sm90TmaWarpSpecializedAdapterINS1H_15DefaultEpilogueISJ_SK_SK_NS1G_6thread17LinearCombinationISJ_Li1EffLNS1L_9ScaleType4KindE0ELNS_15FloatRoundStyleE2ESJ_EENS1_15EpilogueDefaultEEEEEvvEEEEvNT_6ParamsE)
        /*0020*/ 	.word	0x00000000
.L_19:


//--------------------- .nv.compat                --------------------------
	.section	.nv.compat,"",@"SHT_CUDA_COMPAT_INFO"
	.align	4
        /*0000*/ 	.byte	0x02, 0x09, 0x01, 0x00, 0x02, 0x02, 0x04, 0x00, 0x02, 0x05, 0x05, 0x00, 0x03, 0x07, 0x01, 0x01
        /*0010*/ 	.byte	0x02, 0x03, 0x01, 0x00, 0x02, 0x06, 0x01, 0x00, 0x04, 0x0b, 0x08, 0x00, 0x00, 0x00, 0x00, 0x00
        /*0020*/ 	.byte	0x00, 0x00, 0x00, 0x00


//--------------------- .nv.info._ZN7cutlass13device_kernelINS_4gemm6kernel13GemmUniversalIN4cute5tupleIJiiiiEEENS1_10collective13CollectiveMmaINS1_34MainloopSm90TmaGmmaWarpSpecializedILi4ENS5_IJNS4_1CILi1EEESB_SB_EEENS1_35KernelTmaWarpSpecializedCooperativeEEENS5_IJNSA_ILi128EEENSA_ILi256EEENSA_ILi64EEEEEENS_10bfloat16_tENS5_IJlSB_lEEESJ_SK_NS4_8TiledMMAINS4_8MMA_AtomIJNS4_4SM904GMMA28MMA_64x256x16_F32BF16BF16_SSILNSO_5MajorE0ELSQ_0ELNSO_7ScaleInE1ELSR_1EEEEEENS4_6LayoutINS5_IJNSA_ILi2EEESB_SB_EEENS5_IJSB_NSA_ILi0EEESX_EEEEENS5_IJNS4_10UnderscoreES10_S10_EEEEENS4_13SM90_TMA_LOADENS4_14ComposedLayoutINS4_7SwizzleILi3ELi4ELi3EEENS4_18smem_ptr_flag_bitsILi16EEENSU_INS5_IJNSA_ILi8EEESH_EEENS5_IJSH_SB_EEEEEEEvNS4_8identityES13_S1D_vS1E_EENS_8epilogue10collective6detail29Sm90TmaWarpSpecializedAdapterINS1H_15DefaultEpilogueISJ_SK_SK_NS1G_6thread17LinearCombinationISJ_Li1EffLNS1L_9ScaleType4KindE0ELNS_15FloatRoundStyleE2ESJ_EENS1_15EpilogueDefaultEEEEEvvEEEEvNT_6ParamsE --------------------------
	.section	.nv.info._ZN7cutlass13device_kernelINS_4gemm6kernel13GemmUniversalIN4cute5tupleIJiiiiEEENS1_10collective13CollectiveMmaINS1_34MainloopSm90TmaGmmaWarpSpecializedILi4ENS5_IJNS4_1CILi1EEESB_SB_EEENS1_35KernelTmaWarpSpecializedCooperativeEEENS5_IJNSA_ILi128EEENSA_ILi256EEENSA_ILi64EEEEEENS_10bfloat16_tENS5_IJlSB_lEEESJ_SK_NS4_8TiledMMAINS4_8MMA_AtomIJNS4_4SM904GMMA28MMA_64x256x16_F32BF16BF16_SSILNSO_5MajorE0ELSQ_0ELNSO_7ScaleInE1ELSR_1EEEEEENS4_6LayoutINS5_IJNSA_ILi2EEESB_SB_EEENS5_IJSB_NSA_ILi0EEESX_EEEEENS5_IJNS4_10UnderscoreES10_S10_EEEEENS4_13SM90_TMA_LOADENS4_14ComposedLayoutINS4_7SwizzleILi3ELi4ELi3EEENS4_18smem_ptr_flag_bitsILi16EEENSU_INS5_IJNSA_ILi8EEESH_EEENS5_IJSH_SB_EEEEEEEvNS4_8identityES13_S1D_vS1E_EENS_8epilogue10collective6detail29Sm90TmaWarpSpecializedAdapterINS1H_15DefaultEpilogueISJ_SK_SK_NS1G_6thread17LinearCombinationISJ_Li1EffLNS1L_9ScaleType4KindE0ELNS_15FloatRoundStyleE2ESJ_EENS1_15EpilogueDefaultEEEEEvvEEEEvNT_6ParamsE,"",@"SHT_CUDA_INFO"
	.sectionflags	@""
	.align	4


	//----- nvinfo : EIATTR_CUDA_API_VERSION
	.align		4
        /*0000*/ 	.byte	0x04, 0x37
        /*0002*/ 	.short	(.L_21 - .L_20)
.L_20:
        /*0004*/ 	.word	0x00000082


	//----- nvinfo : EIATTR_KPARAM_INFO
	.align		4
.L_21:
        /*0008*/ 	.byte	0x04, 0x17
        /*000a*/ 	.short	(.L_23 - .L_22)
.L_22:
        /*000c*/ 	.word	0x00000000
        /*0010*/ 	.short	0x0000
        /*0012*/ 	.short	0x0070
        /*0014*/ 	.byte	0x00, 0xf0, 0x01, 0x10


	//----- nvinfo : EIATTR_SPARSE_MMA_MASK
	.align		4
.L_23:
        /*0018*/ 	.byte	0x03, 0x50
        /*001a*/ 	.short	0x0000


	//----- nvinfo : EIATTR_MAXREG_COUNT
	.align		4
        /*001c*/ 	.byte	0x03, 0x1b
        /*001e*/ 	.short	0x00a8


	//----- nvinfo : EIATTR_NUM_BARRIERS
	.align		4
        /*0020*/ 	.byte	0x02, 0x4c
        /*0022*/ 	.byte	0x01
	.zero		1


	//----- nvinfo : EIATTR_EXTERNS
	.align		4
        /*0024*/ 	.byte	0x04, 0x0f
        /*0026*/ 	.short	(.L_25 - .L_24)


	//   ....[0]....
	.align		4
.L_24:
        /*0028*/ 	.word	index@(__assertfail)


	//----- nvinfo : EIATTR_MERCURY_ISA_VERSION
	.align		4
.L_25:
        /*002c*/ 	.byte	0x03, 0x5f
        /*002e*/ 	.short	0x0101


	//----- nvinfo : EIATTR_INT_WARP_WIDE_INSTR_OFFSETS
	.align		4
        /*0030*/ 	.byte	0x04, 0x31
        /*0032*/ 	.short	(.L_27 - .L_26)


	//   ....[0]....
.L_26:
        /*0034*/ 	.word	0x000003b0


	//   ....[1]....
        /*0038*/ 	.word	0x000003e0


	//   ....[2]....
        /*003c*/ 	.word	0x000004c0


	//----- nvinfo : EIATTR_COOP_GROUP_MASK_REGIDS
	.align		4
.L_27:
        /*0040*/ 	.byte	0x04, 0x29
        /*0042*/ 	.short	(.L_29 - .L_28)


	//   ....[0]....
.L_28:
        /*0044*/ 	.word	0xffffffff


	//   ....[1]....
        /*0048*/ 	.word	0xffffffff


	//   ....[2]....
        /*004c*/ 	.word	0xffffffff


	//   ....[3]....
        /*0050*/ 	.word	0xffffffff


	//   ....[4]....
        /*0054*/ 	.word	0xffffffff


	//----- nvinfo : EIATTR_COOP_GROUP_INSTR_OFFSETS
	.align		4
.L_29:
        /*0058*/ 	.byte	0x04, 0x28
        /*005a*/ 	.short	(.L_31 - .L_30)


	//   ....[0]....
.L_30:
        /*005c*/ 	.word	0x00000060


	//   ....[1]....
        /*0060*/ 	.word	0x00000070


	//   ....[2]....
        /*0064*/ 	.word	0x00000130


	//   ....[3]....
        /*0068*/ 	.word	0x000002c0


	//   ....[4]....
        /*006c*/ 	.word	0x00000f70


	//----- nvinfo : EIATTR_REG_RECONFIG
	.align		4
.L_31:
        /*0070*/ 	.byte	0x01, 0x54
	.zero		2


	//----- nvinfo : EIATTR_SYSCALL_OFFSETS
	.align		4
        /*0074*/ 	.byte	0x04, 0x46
        /*0076*/ 	.short	(.L_33 - .L_32)


	//   ....[0]....
.L_32:
        /*0078*/ 	.word	0x00001130


	//----- nvinfo : EIATTR_MBARRIER_INSTR_OFFSETS
	.align		4
.L_33:
        /*007c*/ 	.byte	0x04, 0x39
        /*007e*/ 	.short	(.L_35 - .L_34)


	//   ....[0]....
.L_34:
        /*0080*/ 	.word	0x00000230
        /*0084*/ 	.word	0x000000ff
        /*0088*/ 	.word	0x00000000
        /*008c*/ 	.short	0x0100
        /*008e*/ 	.byte	0x08
	.zero		1


	//   ....[1]....
        /*0090*/ 	.word	0x00000240
        /*0094*/ 	.word	0x000000ff
        /*0098*/ 	.word	0x00000020
        /*009c*/ 	.short	0x0100
        /*009e*/ 	.byte	0x08
	.zero		1


	//   ....[2]....
        /*00a0*/ 	.word	0x00000250
        /*00a4*/ 	.word	0x000000ff
        /*00a8*/ 	.word	0x00000008
        /*00ac*/ 	.short	0x0100
        /*00ae*/ 	.byte	0x08
	.zero		1


	//   ....[3]....
        /*00b0*/ 	.word	0x00000260
        /*00b4*/ 	.word	0x000000ff
        /*00b8*/ 	.word	0x00000028
        /*00bc*/ 	.short	0x0100
        /*00be*/ 	.byte	0x08
	.zero		1


	//   ....[4]....
        /*00c0*/ 	.word	0x00000270
        /*00c4*/ 	.word	0x000000ff
        /*00c8*/ 	.word	0x00000010
        /*00cc*/ 	.short	0x0100
        /*00ce*/ 	.byte	0x08
	.zero		1


	//   ....[5]....
        /*00d0*/ 	.word	0x00000280
        /*00d4*/ 	.word	0x000000ff
        /*00d8*/ 	.word	0x00000030
        /*00dc*/ 	.short	0x0100
        /*00de*/ 	.byte	0x08
	.zero		1


	//   ....[6]....
        /*00e0*/ 	.word	0x00000290
        /*00e4*/ 	.word	0x000000ff
        /*00e8*/ 	.word	0x00000018
        /*00ec*/ 	.short	0x0100
        /*00ee*/ 	.byte	0x08
	.zero		1


	//   ....[7]....
        /*00f0*/ 	.word	0x000002a0
        /*00f4*/ 	.word	0x000000ff
        /*00f8*/ 	.word	0x00000038
        /*00fc*/ 	.short	0x0100
        /*00fe*/ 	.byte	0x08
	.zero		1


	//   ....[8]....
        /*0100*/ 	.word	0x00000530
        /*0104*/ 	.word	0x000000ff
        /*0108*/ 	.word	0x00000050
        /*010c*/ 	.short	0x0100
        /*010e*/ 	.byte	0x06
	.zero		1


	//   ....[9]....
        /*0110*/ 	.word	0x00000590
        /*0114*/ 	.word	0x000000ff
        /*0118*/ 	.word	0x00000058
        /*011c*/ 	.short	0x0100
        /*011e*/ 	.byte	0x06
	.zero		1


	//   ....[10]....
        /*0120*/ 	.word	0x000011b0
        /*0124*/ 	.word	0x00000003
        /*0128*/ 	.word	0x00000000
        /*012c*/ 	.short	0x010a
        /*012e*/ 	.byte	0x3f
	.zero		1


	//   ....[11]....
        /*0130*/ 	.word	0x000011f0
        /*0134*/ 	.word	0x00000003
        /*0138*/ 	.word	0x00000000
        /*013c*/ 	.short	0x010a
        /*013e*/ 	.byte	0x3f
	.zero		1


	//   ....[12]....
        /*0140*/ 	.word	0x000015c0
        /*0144*/ 	.word	0x000000ff
        /*0148*/ 	.word	0x00000000
        /*014c*/ 	.short	0x010a
        /*014e*/ 	.byte	0x08
	.zero		1


	//   ....[13]....
        /*0150*/ 	.word	0x00001600
        /*0154*/ 	.word	0x000000ff
        /*0158*/ 	.word	0x00000000
        /*015c*/ 	.short	0x010a
        /*015e*/ 	.byte	0x08
	.zero		1


	//   ....[14]....
        /*0160*/ 	.word	0x00001890
        /*0164*/ 	.word	0x000000ff
        /*0168*/ 	.word	0x00000000
        /*016c*/ 	.short	0x0101
        /*016e*/ 	.byte	0x08
	.zero		1


	//   ....[15]....
        /*0170*/ 	.word	0x00001a70
        /*0174*/ 	.word	0x000000ff
        /*0178*/ 	.word	0x00000000
        /*017c*/ 	.short	0x0101
        /*017e*/ 	.byte	0x04
	.zero		1


	//   ....[16]....
        /*0180*/ 	.word	0x0000a8f0
        /*0184*/ 	.word	0x0000000c
        /*0188*/ 	.word	0x00000020
        /*018c*/ 	.short	0x010a
        /*018e*/ 	.byte	0x3f
	.zero		1


	//   ....[17]....
        /*0190*/ 	.word	0x0000acb0
        /*0194*/ 	.word	0x00000005
        /*0198*/ 	.word	0x00000058
        /*019c*/ 	.short	0x0101
        /*019e*/ 	.byte	0x3f
	.zero		1


	//   ....[18]....
        /*01a0*/ 	.word	0x0000b3b0
        /*01a4*/ 	.word	0x00000007
        /*01a8*/ 	.word	0x00000000
        /*01ac*/ 	.short	0x010a
        /*01ae*/ 	.byte	0x3f
	.zero		1


	//   ....[19]....
        /*01b0*/ 	.word	0x0000b430
        /*01b4*/ 	.word	0x00000006
        /*01b8*/ 	.word	0x00000000
        /*01bc*/ 	.short	0x010a
        /*01be*/ 	.byte	0x3f
	.zero		1


	//   ....[20]....
        /*01c0*/ 	.word	0x0000b4c0
        /*01c4*/ 	.word	0x00000007
        /*01c8*/ 	.word	0x00000000
        /*01cc*/ 	.short	0x010a
        /*01ce*/ 	.byte	0x3f
	.zero		1


	//   ....[21]....
        /*01d0*/ 	.word	0x0000b550
        /*01d4*/ 	.word	0x00000005
        /*01d8*/ 	.word	0x00000000
        /*01dc*/ 	.short	0x010a
        /*01de*/ 	.byte	0x3f
	.zero		1


	//   ....[22]....
        /*01e0*/ 	.word	0x0000b5b0
        /*01e4*/ 	.word	0x00000003
        /*01e8*/ 	.word	0x00000000
        /*01ec*/ 	.short	0x010a
        /*01ee*/ 	.byte	0x3f
	.zero		1


	//   ....[23]....
        /*01f0*/ 	.word	0x0000b610
        /*01f4*/ 	.word	0x00000004
        /*01f8*/ 	.word	0x00000000
        /*01fc*/ 	.short	0x010a
        /*01fe*/ 	.byte	0x3f
	.zero		1


	//   ....[24]....
        /*0200*/ 	.word	0x0000b6e0
        /*0204*/ 	.word	0x0000000c
        /*0208*/ 	.word	0x00000020
        /*020c*/ 	.short	0x010a
        /*020e*/ 	.byte	0x3f
	.zero		1


	//   ....[25]....
        /*0210*/ 	.word	0x0000b7b0
        /*0214*/ 	.word	0x00000007
        /*0218*/ 	.word	0x00000000
        /*021c*/ 	.short	0x010a
        /*021e*/ 	.byte	0x3f
	.zero		1


	//   ....[26]....
        /*0220*/ 	.word	0x0000b800
        /*0224*/ 	.word	0x00000006
        /*0228*/ 	.word	0x00000000
        /*022c*/ 	.short	0x010a
        /*022e*/ 	.byte	0x3f
	.zero		1


	//   ....[27]....
        /*0230*/ 	.word	0x0000b850
        /*0234*/ 	.word	0x00000007
        /*0238*/ 	.word	0x00000000
        /*023c*/ 	.short	0x010a
        /*023e*/ 	.byte	0x3f
	.zero		1


	//----- nvinfo : EIATTR_NUM_MBARRIERS
	.align		4
.L_35:
        /*0240*/ 	.byte	0x03, 0x38
        /*0242*/ 	.short	0x000a


	//----- nvinfo : EIATTR_EXIT_INSTR_OFFSETS
	.align		4
        /*0244*/ 	.byte	0x04, 0x1c
        /*0246*/ 	.short	(.L_37 - .L_36)


	//   ....[0]....
.L_36:
        /*0248*/ 	.word	0x000005e0


	//   ....[1]....
        /*024c*/ 	.word	0x00000ea0


	//   ....[2]....
        /*0250*/ 	.word	0x00009f60


	//   ....[3]....
        /*0254*/ 	.word	0x0000a590


	//   ....[4]....
        /*0258*/ 	.word	0x0000b5a0


	//----- nvinfo : EIATTR_MAX_THREADS
	.align		4
.L_37:
        /*025c*/ 	.byte	0x04, 0x05
        /*025e*/ 	.short	(.L_39 - .L_38)
.L_38:
        /*0260*/ 	.word	0x00000180
        /*0264*/ 	.word	0x00000001
        /*0268*/ 	.word	0x00000001


	//----- nvinfo : EIATTR_CRS_STACK_SIZE
	.align		4
.L_39:
        /*026c*/ 	.byte	0x04, 0x1e
        /*026e*/ 	.short	(.L_41 - .L_40)
.L_40:
        /*0270*/ 	.word	0x00000000


	//----- nvinfo : EIATTR_CBANK_PARAM_SIZE
	.align		4
.L_41:
        /*0274*/ 	.byte	0x03, 0x19
        /*0276*/ 	.short	0x0470


	//----- nvinfo : EIATTR_PARAM_CBANK
	.align		4
        /*0278*/ 	.byte	0x04, 0x0a
        /*027a*/ 	.short	(.L_43 - .L_42)
	.align		4
.L_42:
        /*027c*/ 	.word	index@(.nv.constant0._ZN7cutlass13device_kernelINS_4gemm6kernel13GemmUniversalIN4cute5tupleIJiiiiEEENS1_10collective13CollectiveMmaINS1_34MainloopSm90TmaGmmaWarpSpecializedILi4ENS5_IJNS4_1CILi1EEESB_SB_EEENS1_35KernelTmaWarpSpecializedCooperativeEEENS5_IJNSA_ILi128EEENSA_ILi256EEENSA_ILi64EEEEEENS_10bfloat16_tENS5_IJlSB_lEEESJ_SK_NS4_8TiledMMAINS4_8MMA_AtomIJNS4_4SM904GMMA28MMA_64x256x16_F32BF16BF16_SSILNSO_5MajorE0ELSQ_0ELNSO_7ScaleInE1ELSR_1EEEEEENS4_6LayoutINS5_IJNSA_ILi2EEESB_SB_EEENS5_IJSB_NSA_ILi0EEESX_EEEEENS5_IJNS4_10UnderscoreES10_S10_EEEEENS4_13SM90_TMA_LOADENS4_14ComposedLayoutINS4_7SwizzleILi3ELi4ELi3EEENS4_18smem_ptr_flag_bitsILi16EEENSU_INS5_IJNSA_ILi8EEESH_EEENS5_IJSH_SB_EEEEEEEvNS4_8identityES13_S1D_vS1E_EENS_8epilogue10collective6detail29Sm90TmaWarpSpecializedAdapterINS1H_15DefaultEpilogueISJ_SK_SK_NS1G_6thread17LinearCombinationISJ_Li1EffLNS1L_9ScaleType4KindE0ELNS_15FloatRoundStyleE2ESJ_EENS1_15EpilogueDefaultEEEEEvvEEEEvNT_6ParamsE)
        /*0280*/ 	.short	0x0210
        /*0282*/ 	.short	0x0470


	//----- nvinfo : EIATTR_SW_WAR
	.align		4
.L_43:
        /*0284*/ 	.byte	0x04, 0x36
        /*0286*/ 	.short	(.L_45 - .L_44)
.L_44:
        /*0288*/ 	.word	0x00000008
.L_45:


//--------------------- .nv.callgraph             --------------------------
	.section	.nv.callgraph,"",@"SHT_CUDA_CALLGRAPH"
	.align	4
	.sectionentsize	8
	.align		4
        /*0000*/ 	.word	0x00000000
	.align		4
        /*0004*/ 	.word	0xffffffff
	.align		4
        /*0008*/ 	.word	index@(_ZN7cutlass13device_kernelINS_4gemm6kernel13GemmUniversalIN4cute5tupleIJiiiiEEENS1_10collective13CollectiveMmaINS1_34MainloopSm90TmaGmmaWarpSpecializedILi4ENS5_IJNS4_1CILi1EEESB_SB_EEENS1_35KernelTmaWarpSpecializedCooperativeEEENS5_IJNSA_ILi128EEENSA_ILi256EEENSA_ILi64EEEEEENS_10bfloat16_tENS5_IJlSB_lEEESJ_SK_NS4_8TiledMMAINS4_8MMA_AtomIJNS4_4SM904GMMA28MMA_64x256x16_F32BF16BF16_SSILNSO_5MajorE0ELSQ_0ELNSO_7ScaleInE1ELSR_1EEEEEENS4_6LayoutINS5_IJNSA_ILi2EEESB_SB_EEENS5_IJSB_NSA_ILi0EEESX_EEEEENS5_IJNS4_10UnderscoreES10_S10_EEEEENS4_13SM90_TMA_LOADENS4_14ComposedLayoutINS4_7SwizzleILi3ELi4ELi3EEENS4_18smem_ptr_flag_bitsILi16EEENSU_INS5_IJNSA_ILi8EEESH_EEENS5_IJSH_SB_EEEEEEEvNS4_8identityES13_S1D_vS1E_EENS_8epilogue10collective6detail29Sm90TmaWarpSpecializedAdapterINS1H_15DefaultEpilogueISJ_SK_SK_NS1G_6thread17LinearCombinationISJ_Li1EffLNS1L_9ScaleType4KindE0ELNS_15FloatRoundStyleE2ESJ_EENS1_15EpilogueDefaultEEEEEvvEEEEvNT_6ParamsE)
	.align		4
        /*000c*/ 	.word	index@(__assertfail)
	.align		4
        /*0010*/ 	.word	0x00000000
	.align		4
        /*0014*/ 	.word	0xfffffffe
	.align		4
        /*0018*/ 	.word	0x00000000
	.align		4
        /*001c*/ 	.word	0xfffffffd
	.align		4
        /*0020*/ 	.word	0x00000000
	.align		4
        /*0024*/ 	.word	0xfffffffc


//--------------------- .nv.constant4             --------------------------
	.section	.nv.constant4,"a",@progbits
	.align	8
	.align		8
.nv.constant4:
        /*0000*/ 	.dword	__assertfail
	.align		8
        /*0008*/ 	.dword	__unnamed_1
	.align		8
        /*0010*/ 	.dword	_ZN40_INTERNAL_233bd59d_4_k_cu_93c3a492_151144cuda3std3__45__cpo5beginE
	.align		8
        /*0018*/ 	.dword	_ZN40_INTERNAL_233bd59d_4_k_cu_93c3a492_151144cuda3std3__45__cpo3endE
	.align		8
        /*0020*/ 	.dword	_ZN40_INTERNAL_233bd59d_4_k_cu_93c3a492_151144cuda3std3__45__cpo6cbeginE
	.align		8
        /*0028*/ 	.dword	_ZN40_INTERNAL_233bd59d_4_k_cu_93c3a492_151144cuda3std3__45__cpo4cendE
	.align		8
        /*0030*/ 	.dword	_ZN40_INTERNAL_233bd59d_4_k_cu_93c3a492_151144cuda3std3__442_GLOBAL__N__233bd59d_4_k_cu_93c3a492_151146ignoreE
	.align		8
        /*0038*/ 	.dword	_ZN40_INTERNAL_233bd59d_4_k_cu_93c3a492_151144cuda3std3__419piecewise_constructE
	.align		8
        /*0040*/ 	.dword	_ZN40_INTERNAL_233bd59d_4_k_cu_93c3a492_151144cuda3std3__48in_placeE
	.align		8
        /*0048*/ 	.dword	_ZN40_INTERNAL_233bd59d_4_k_cu_93c3a492_151144cuda3std6ranges3__45__cpo4swapE
	.align		8
        /*0050*/ 	.dword	_ZN40_INTERNAL_233bd59d_4_k_cu_93c3a492_151144cuda3std6ranges3__45__cpo9iter_moveE
	.align		8
        /*0058*/ 	.dword	_ZN40_INTERNAL_233bd59d_4_k_cu_93c3a492_151144cute7productE
	.align		8
        /*0060*/ 	.dword	_ZN40_INTERNAL_233bd59d_4_k_cu_93c3a492_151144cute1_E
	.align		8
        /*0068*/ 	.dword	$str$22
	.align		8
        /*0070*/ 	.dword	$str$23


//--------------------- .text._ZN7cutlass13device_kernelINS_4gemm6kernel13GemmUniversalIN4cute5tupleIJiiiiEEENS1_10collective13CollectiveMmaINS1_34MainloopSm90TmaGmmaWarpSpecializedILi4ENS5_IJNS4_1CILi1EEESB_SB_EEENS1_35KernelTmaWarpSpecializedCooperativeEEENS5_IJNSA_ILi128EEENSA_ILi256EEENSA_ILi64EEEEEENS_10bfloat16_tENS5_IJlSB_lEEESJ_SK_NS4_8TiledMMAINS4_8MMA_AtomIJNS4_4SM904GMMA28MMA_64x256x16_F32BF16BF16_SSILNSO_5MajorE0ELSQ_0ELNSO_7ScaleInE1ELSR_1EEEEEENS4_6LayoutINS5_IJNSA_ILi2EEESB_SB_EEENS5_IJSB_NSA_ILi0EEESX_EEEEENS5_IJNS4_10UnderscoreES10_S10_EEEEENS4_13SM90_TMA_LOADENS4_14ComposedLayoutINS4_7SwizzleILi3ELi4ELi3EEENS4_18smem_ptr_flag_bitsILi16EEENSU_INS5_IJNSA_ILi8EEESH_EEENS5_IJSH_SB_EEEEEEEvNS4_8identityES13_S1D_vS1E_EENS_8epilogue10collective6detail29Sm90TmaWarpSpecializedAdapterINS1H_15DefaultEpilogueISJ_SK_SK_NS1G_6thread17LinearCombinationISJ_Li1EffLNS1L_9ScaleType4KindE0ELNS_15FloatRoundStyleE2ESJ_EENS1_15EpilogueDefaultEEEEEvvEEEEvNT_6ParamsE --------------------------
	.section	.text._ZN7cutlass13device_kernelINS_4gemm6kernel13GemmUniversalIN4cute5tupleIJiiiiEEENS1_10collective13CollectiveMmaINS1_34MainloopSm90TmaGmmaWarpSpecializedILi4ENS5_IJNS4_1CILi1EEESB_SB_EEENS1_35KernelTmaWarpSpecializedCooperativeEEENS5_IJNSA_ILi128EEENSA_ILi256EEENSA_ILi64EEEEEENS_10bfloat16_tENS5_IJlSB_lEEESJ_SK_NS4_8TiledMMAINS4_8MMA_AtomIJNS4_4SM904GMMA28MMA_64x256x16_F32BF16BF16_SSILNSO_5MajorE0ELSQ_0ELNSO_7ScaleInE1ELSR_1EEEEEENS4_6LayoutINS5_IJNSA_ILi2EEESB_SB_EEENS5_IJSB_NSA_ILi0EEESX_EEEEENS5_IJNS4_10UnderscoreES10_S10_EEEEENS4_13SM90_TMA_LOADENS4_14ComposedLayoutINS4_7SwizzleILi3ELi4ELi3EEENS4_18smem_ptr_flag_bitsILi16EEENSU_INS5_IJNSA_ILi8EEESH_EEENS5_IJSH_SB_EEEEEEEvNS4_8identityES13_S1D_vS1E_EENS_8epilogue10collective6detail29Sm90TmaWarpSpecializedAdapterINS1H_15DefaultEpilogueISJ_SK_SK_NS1G_6thread17LinearCombinationISJ_Li1EffLNS1L_9ScaleType4KindE0ELNS_15FloatRoundStyleE2ESJ_EENS1_15EpilogueDefaultEEEEEvvEEEEvNT_6ParamsE,"ax",@progbits
	.align	128
.text._ZN7cutlass13device_kernelINS_4gemm6kernel13GemmUniversalIN4cute5tupleIJiiiiEEENS1_10collective13CollectiveMmaINS1_34MainloopSm90TmaGmmaWarpSpecializedILi4ENS5_IJNS4_1CILi1EEESB_SB_EEENS1_35KernelTmaWarpSpecializedCooperativeEEENS5_IJNSA_ILi128EEENSA_ILi256EEENSA_ILi64EEEEEENS_10bfloat16_tENS5_IJlSB_lEEESJ_SK_NS4_8TiledMMAINS4_8MMA_AtomIJNS4_4SM904GMMA28MMA_64x256x16_F32BF16BF16_SSILNSO_5MajorE0ELSQ_0ELNSO_7ScaleInE1ELSR_1EEEEEENS4_6LayoutINS5_IJNSA_ILi2EEESB_SB_EEENS5_IJSB_NSA_ILi0EEESX_EEEEENS5_IJNS4_10UnderscoreES10_S10_EEEEENS4_13SM90_TMA_LOADENS4_14ComposedLayoutINS4_7SwizzleILi3ELi4ELi3EEENS4_18smem_ptr_flag_bitsILi16EEENSU_INS5_IJNSA_ILi8EEESH_EEENS5_IJSH_SB_EEEEEEEvNS4_8identityES13_S1D_vS1E_EENS_8epilogue10collective6detail29Sm90TmaWarpSpecializedAdapterINS1H_15DefaultEpilogueISJ_SK_SK_NS1G_6thread17LinearCombinationISJ_Li1EffLNS1L_9ScaleType4KindE0ELNS_15FloatRoundStyleE2ESJ_EENS1_15EpilogueDefaultEEEEEvvEEEEvNT_6ParamsE:
        .type           _ZN7cutlass13device_kernelINS_4gemm6kernel13GemmUniversalIN4cute5tupleIJiiiiEEENS1_10collective13CollectiveMmaINS1_34MainloopSm90TmaGmmaWarpSpecializedILi4ENS5_IJNS4_1CILi1EEESB_SB_EEENS1_35KernelTmaWarpSpecializedCooperativeEEENS5_IJNSA_ILi128EEENSA_ILi256EEENSA_ILi64EEEEEENS_10bfloat16_tENS5_IJlSB_lEEESJ_SK_NS4_8TiledMMAINS4_8MMA_AtomIJNS4_4SM904GMMA28MMA_64x256x16_F32BF16BF16_SSILNSO_5MajorE0ELSQ_0ELNSO_7ScaleInE1ELSR_1EEEEEENS4_6LayoutINS5_IJNSA_ILi2EEESB_SB_EEENS5_IJSB_NSA_ILi0EEESX_EEEEENS5_IJNS4_10UnderscoreES10_S10_EEEEENS4_13SM90_TMA_LOADENS4_14ComposedLayoutINS4_7SwizzleILi3ELi4ELi3EEENS4_18smem_ptr_flag_bitsILi16EEENSU_INS5_IJNSA_ILi8EEESH_EEENS5_IJSH_SB_EEEEEEEvNS4_8identityES13_S1D_vS1E_EENS_8epilogue10collective6detail29Sm90TmaWarpSpecializedAdapterINS1H_15DefaultEpilogueISJ_SK_SK_NS1G_6thread17LinearCombinationISJ_Li1EffLNS1L_9ScaleType4KindE0ELNS_15FloatRoundStyleE2ESJ_EENS1_15EpilogueDefaultEEEEEvvEEEEvNT_6ParamsE,@function
        .size           _ZN7cutlass13device_kernelINS_4gemm6kernel13GemmUniversalIN4cute5tupleIJiiiiEEENS1_10collective13CollectiveMmaINS1_34MainloopSm90TmaGmmaWarpSpecializedILi4ENS5_IJNS4_1CILi1EEESB_SB_EEENS1_35KernelTmaWarpSpecializedCooperativeEEENS5_IJNSA_ILi128EEENSA_ILi256EEENSA_ILi64EEEEEENS_10bfloat16_tENS5_IJlSB_lEEESJ_SK_NS4_8TiledMMAINS4_8MMA_AtomIJNS4_4SM904GMMA28MMA_64x256x16_F32BF16BF16_SSILNSO_5MajorE0ELSQ_0ELNSO_7ScaleInE1ELSR_1EEEEEENS4_6LayoutINS5_IJNSA_ILi2EEESB_SB_EEENS5_IJSB_NSA_ILi0EEESX_EEEEENS5_IJNS4_10UnderscoreES10_S10_EEEEENS4_13SM90_TMA_LOADENS4_14ComposedLayoutINS4_7SwizzleILi3ELi4ELi3EEENS4_18smem_ptr_flag_bitsILi16EEENSU_INS5_IJNSA_ILi8EEESH_EEENS5_IJSH_SB_EEEEEEEvNS4_8identityES13_S1D_vS1E_EENS_8epilogue10collective6detail29Sm90TmaWarpSpecializedAdapterINS1H_15DefaultEpilogueISJ_SK_SK_NS1G_6thread17LinearCombinationISJ_Li1EffLNS1L_9ScaleType4KindE0ELNS_15FloatRoundStyleE2ESJ_EENS1_15EpilogueDefaultEEEEEvvEEEEvNT_6ParamsE,(.L_x_322 - _ZN7cutlass13device_kernelINS_4gemm6kernel13GemmUniversalIN4cute5tupleIJiiiiEEENS1_10collective13CollectiveMmaINS1_34MainloopSm90TmaGmmaWarpSpecializedILi4ENS5_IJNS4_1CILi1EEESB_SB_EEENS1_35KernelTmaWarpSpecializedCooperativeEEENS5_IJNSA_ILi128EEENSA_ILi256EEENSA_ILi64EEEEEENS_10bfloat16_tENS5_IJlSB_lEEESJ_SK_NS4_8TiledMMAINS4_8MMA_AtomIJNS4_4SM904GMMA28MMA_64x256x16_F32BF16BF16_SSILNSO_5MajorE0ELSQ_0ELNSO_7ScaleInE1ELSR_1EEEEEENS4_6LayoutINS5_IJNSA_ILi2EEESB_SB_EEENS5_IJSB_NSA_ILi0EEESX_EEEEENS5_IJNS4_10UnderscoreES10_S10_EEEEENS4_13SM90_TMA_LOADENS4_14ComposedLayoutINS4_7SwizzleILi3ELi4ELi3EEENS4_18smem_ptr_flag_bitsILi16EEENSU_INS5_IJNSA_ILi8EEESH_EEENS5_IJSH_SB_EEEEEEEvNS4_8identityES13_S1D_vS1E_EENS_8epilogue10collective6detail29Sm90TmaWarpSpecializedAdapterINS1H_15DefaultEpilogueISJ_SK_SK_NS1G_6thread17LinearCombinationISJ_Li1EffLNS1L_9ScaleType4KindE0ELNS_15FloatRoundStyleE2ESJ_EENS1_15EpilogueDefaultEEEEEvvEEEEvNT_6ParamsE)
        .other          _ZN7cutlass13device_kernelINS_4gemm6kernel13GemmUniversalIN4cute5tupleIJiiiiEEENS1_10collective13CollectiveMmaINS1_34MainloopSm90TmaGmmaWarpSpecializedILi4ENS5_IJNS4_1CILi1EEESB_SB_EEENS1_35KernelTmaWarpSpecializedCooperativeEEENS5_IJNSA_ILi128EEENSA_ILi256EEENSA_ILi64EEEEEENS_10bfloat16_tENS5_IJlSB_lEEESJ_SK_NS4_8TiledMMAINS4_8MMA_AtomIJNS4_4SM904GMMA28MMA_64x256x16_F32BF16BF16_SSILNSO_5MajorE0ELSQ_0ELNSO_7ScaleInE1ELSR_1EEEEEENS4_6LayoutINS5_IJNSA_ILi2EEESB_SB_EEENS5_IJSB_NSA_ILi0EEESX_EEEEENS5_IJNS4_10UnderscoreES10_S10_EEEEENS4_13SM90_TMA_LOADENS4_14ComposedLayoutINS4_7SwizzleILi3ELi4ELi3EEENS4_18smem_ptr_flag_bitsILi16EEENSU_INS5_IJNSA_ILi8EEESH_EEENS5_IJSH_SB_EEEEEEEvNS4_8identityES13_S1D_vS1E_EENS_8epilogue10collective6detail29Sm90TmaWarpSpecializedAdapterINS1H_15DefaultEpilogueISJ_SK_SK_NS1G_6thread17LinearCombinationISJ_Li1EffLNS1L_9ScaleType4KindE0ELNS_15FloatRoundStyleE2ESJ_EENS1_15EpilogueDefaultEEEEEvvEEEEvNT_6ParamsE,@"STO_CUDA_ENTRY STV_DEFAULT"
_ZN7cutlass13device_kernelINS_4gemm6kernel13GemmUniversalIN4cute5tupleIJiiiiEEENS1_10collective13CollectiveMmaINS1_34MainloopSm90TmaGmmaWarpSpecializedILi4ENS5_IJNS4_1CILi1EEESB_SB_EEENS1_35KernelTmaWarpSpecializedCooperativeEEENS5_IJNSA_ILi128EEENSA_ILi256EEENSA_ILi64EEEEEENS_10bfloat16_tENS5_IJlSB_lEEESJ_SK_NS4_8TiledMMAINS4_8MMA_AtomIJNS4_4SM904GMMA28MMA_64x256x16_F32BF16BF16_SSILNSO_5MajorE0ELSQ_0ELNSO_7ScaleInE1ELSR_1EEEEEENS4_6LayoutINS5_IJNSA_ILi2EEESB_SB_EEENS5_IJSB_NSA_ILi0EEESX_EEEEENS5_IJNS4_10UnderscoreES10_S10_EEEEENS4_13SM90_TMA_LOADENS4_14ComposedLayoutINS4_7SwizzleILi3ELi4ELi3EEENS4_18smem_ptr_flag_bitsILi16EEENSU_INS5_IJNSA_ILi8EEESH_EEENS5_IJSH_SB_EEEEEEEvNS4_8identityES13_S1D_vS1E_EENS_8epilogue10collective6detail29Sm90TmaWarpSpecializedAdapterINS1H_15DefaultEpilogueISJ_SK_SK_NS1G_6thread17LinearCombinationISJ_Li1EffLNS1L_9ScaleType4KindE0ELNS_15FloatRoundStyleE2ESJ_EENS1_15EpilogueDefaultEEEEEvvEEEEvNT_6ParamsE:
[----:B------:R-:W0:Y:S01]  /*0000*/  LDC R1, c[0x0][0x28] ;  /* 0x00000a00ff017b82 */ /* 0x000e220000000800 */
[----:B------:R-:W1:Y:S01]  /*0010*/  S2R R18, SR_TID.X ;  /* 0x0000000000127919 */ /* 0x000e620000002100 */
[----:B------:R-:W-:Y:S01]  /*0020*/  ELECT P0, URZ, PT ;  /* 0x00000000003f782f */ /* 0x000fe20003800000 */
[----:B------:R-:W-:Y:S01]  /*0030*/  BSSY B0, `(.L_x_0) ;  /* 0x000000f000007945 */ /* 0x000fe20003800000 */
[--C-:B-1----:R-:W-:Y:S02]  /*0040*/  SHF.R.U32.HI R0, RZ, 0x5, R18.reuse ;  /* 0x00000005ff007819 */ /* 0x102fe40000011612 */
[----:B------:R-:W-:-:S03]  /*0050*/  SHF.R.U32.HI R22, RZ, 0x7, R18 ;  /* 0x00000007ff167819 */ /* 0x000fc60000011612 */
[----:B------:R-:W1:Y:S04]  /*0060*/  SHFL.IDX PT, R5, R0, RZ, 0x1f ;  /* 0x00001fff00057589 */ /* 0x000e6800000e0000 */
[----:B------:R2:W3:Y:S01]  /*0070*/  SHFL.IDX PT, R8, R22, RZ, 0x1f ;  /* 0x00001fff16087589 */ /* 0x0004e200000e0000 */
[----:B-1----:R-:W-:-:S13]  /*0080*/  ISETP.NE.OR P0, PT, R5, RZ, !P0 ;  /* 0x000000ff0500720c */ /* 0x002fda0004705670 */
[----:B0-23--:R-:W-:Y:S05]  /*0090*/  @P0 BRA `(.L_x_1) ;  /* 0x0000000000200947 */ /* 0x00dfea0003800000 */
[----:B------:R-:W-:Y:S02]  /*00a0*/  ULDC.64 UR4, c[0x0][0x198] ;  /* 0x0000660000047ab9 */ /* 0x000fe40000000a00 */
[----:B------:R-:W-:Y:S02]  /*00b0*/  UIADD3 UR6, UP0, UR4, 0xf0, URZ ;  /* 0x000000f004067890 */ /* 0x000fe4000ff1e03f */
[----:B------:R-:W-:Y:S02]  /*00c0*/  UIADD3 UR4, UP1, UR4, 0x1f0, URZ ;  /* 0x000001f004047890 */ /* 0x000fe4000ff3e03f */
[----:B------:R-:W-:Y:S02]  /*00d0*/  UIADD3.X UR7, URZ, UR5, URZ, UP0, !UPT ;  /* 0x000000053f077290 */ /* 0x000fe400087fe43f */
[----:B------:R-:W-:-:S07]  /*00e0*/  UIADD3.X UR5, URZ, UR5, URZ, UP1, !UPT ;  /* 0x000000053f057290 */ /* 0x000fce0008ffe43f */
[----:B------:R0:W-:Y:S02]  /*00f0*/  UTMACCTL.PF [UR6] ;  /* 0x00000000060079b9 */ /* 0x0001e40008040000 */
[----:B------:R0:W-:Y:S02]  /*0100*/  UTMACCTL.PF [UR4] ;  /* 0x00000000040079b9 */ /* 0x0001e40008040000 */
[----:B0-----:R-:W-:Y:S01]  /*0110*/  NOP ;  /* 0x0000000000007918 */ /* 0x001fe20000000000 */
.L_x_1:
[----:B------:R-:W-:Y:S05]  /*0120*/  BSYNC B0 ;  /* 0x0000000000007941 */ /* 0x000fea0003800000 */
.L_x_0:
[----:B------:R-:W0:Y:S02]  /*0130*/  SHFL.IDX PT, R2, R0, RZ, 0x1f ;  /* 0x00001fff00027589 */ /* 0x000e2400000e0000 */
[----:B0-----:R-:W-:-:S13]  /*0140*/  ISETP.NE.AND P0, PT, R2, RZ, PT ;  /* 0x000000ff0200720c */ /* 0x001fda0003f05270 */
[----:B------:R-:W-:Y:S05]  /*0150*/  @P0 BRA `(.L_x_2) ;  /* 0x0000000000580947 */ /* 0x000fea0003800000 */
[----:B------:R-:W0:Y:S01]  /*0160*/  S2UR UR8, SR_CgaCtaId ;  /* 0x00000000000879c3 */ /* 0x000e220000008800 */
[----:B------:R-:W-:Y:S01]  /*0170*/  UMOV UR4, 0x400 ;  /* 0x0000040000047882 */ /* 0x000fe20000000000 */
[----:B------:R-:W-:Y:S01]  /*0180*/  UMOV UR5, 0x1 ;  /* 0x0000000100057882 */ /* 0x000fe20000000000 */
[----:B------:R-:W-:Y:S01]  /*0190*/  UMOV UR6, 0x100 ;  /* 0x0000010000067882 */ /* 0x000fe20000000000 */
[----:B------:R-:W-:Y:S01]  /*01a0*/  ELECT P0, URZ, PT ;  /* 0x00000000003f782f */ /* 0x000fe20003800000 */
[----:B------:R-:W-:-:S04]  /*01b0*/  UIADD3 UR6, -UR6, 0x100000, URZ ;  /* 0x0010000006067890 */ /* 0x000fc8000fffe13f */
[----:B------:R-:W-:Y:S02]  /*01c0*/  USHF.L.U32 UR7, UR6, 0xb, URZ ;  /* 0x0000000b06077899 */ /* 0x000fe4000800063f */
[----:B------:R-:W-:Y:S02]  /*01d0*/  USHF.L.U32 UR6, UR6, 0x1, URZ ;  /* 0x0000000106067899 */ /* 0x000fe4000800063f */
[----:B0-----:R-:W-:Y:S02]  /*01e0*/  ULEA UR8, UR8, UR4, 0x18 ;  /* 0x0000000408087291 */ /* 0x001fe4000f8ec03f */
[----:B------:R-:W-:-:S04]  /*01f0*/  UIADD3 UR4, -UR5, 0x100000, URZ ;  /* 0x0010000005047890 */ /* 0x000fc8000fffe13f */
[----:B------:R-:W-:Y:S02]  /*0200*/  USHF.L.U32 UR5, UR4, 0xb, URZ ;  /* 0x0000000b04057899 */ /* 0x000fe4000800063f */
[----:B------:R-:W-:Y:S01]  /*0210*/  USHF.L.U32 UR4, UR4, 0x1, URZ ;  /* 0x0000000104047899 */ /* 0x000fe2000800063f */
[----:B------:R-:W0:Y:S11]  /*0220*/  FENCE.VIEW.ASYNC.S ;  /* 0x00000000000073c6 */ /* 0x000e360000000000 */
[----:B0-----:R0:W1:Y:S01]  /*0230*/  SYNCS.EXCH.64 URZ, [UR8], UR4 ;  /* 0x00000004083f75b2 */ /* 0x0010620008000100 */
[----:B------:R0:W2:Y:S01]  /*0240*/  SYNCS.EXCH.64 URZ, [UR8+0x20], UR6 ;  /* 0x00002006083f75b2 */ /* 0x0000a20008000100 */
[----:B------:R0:W3:Y:S01]  /*0250*/  SYNCS.EXCH.64 URZ, [UR8+0x8], UR4 ;  /* 0x00000804083f75b2 */ /* 0x0000e20008000100 */
[----:B------:R0:W4:Y:S01]  /*0260*/  SYNCS.EXCH.64 URZ, [UR8+0x28], UR6 ;  /* 0x00002806083f75b2 */ /* 0x0001220008000100 */
[----:B------:R0:W0:Y:S01]  /*0270*/  SYNCS.EXCH.64 URZ, [UR8+0x10], UR4 ;  /* 0x00001004083f75b2 */ /* 0x0000220008000100 */
[----:B------:R0:W0:Y:S01]  /*0280*/  SYNCS.EXCH.64 URZ, [UR8+0x30], UR6 ;  /* 0x00003006083f75b2 */ /* 0x0000220008000100 */
[----:B------:R0:W0:Y:S01]  /*0290*/  SYNCS.EXCH.64 URZ, [UR8+0x18], UR4 ;  /* 0x00001804083f75b2 */ /* 0x0000220008000100 */
[----:B------:R0:W0:Y:S01]  /*02a0*/  SYNCS.EXCH.64 URZ, [UR8+0x38], UR6 ;  /* 0x00003806083f75b2 */ /* 0x0000220008000100 */
[----:B------:R-:W-:Y:S01]  /*02b0*/  NOP ;  /* 0x0000000000007918 */ /* 0x000fe20000000000 */
.L_x_2:
[----:B------:R-:W5:Y:S01]  /*02c0*/  SHFL.IDX PT, R0, R0, RZ, 0x1f ;  /* 0x00001fff00007589 */ /* 0x000f6200000e0000 */
[----:B------:R-:W-:Y:S01]  /*02d0*/  ELECT P0, URZ, PT ;  /* 0x00000000003f782f */ /* 0x000fe20003800000 */
[----:B------:R-:W1:Y:S01]  /*02e0*/  LDC R2, c[0x0][0x65c] ;  /* 0x00019700ff027b82 */ /* 0x000e620000000800 */
[----:B------:R-:W-:Y:S01]  /*02f0*/  SHF.R.S32.HI R6, RZ, 0x1f, R5 ;  /* 0x0000001fff067819 */ /* 0x000fe20000011405 */
[----:B------:R-:W2:Y:S01]  /*0300*/  S2R R3, SR_CTAID.Y ;  /* 0x0000000000037919 */ /* 0x000ea20000002600 */
[----:B0-----:R-:W-:Y:S01]  /*0310*/  UMOV UR4, 0x20 ;  /* 0x0000002000047882 */ /* 0x001fe20000000000 */
[----:B------:R-:W-:Y:S01]  /*0320*/  ISETP.NE.AND P2, PT, R8, RZ, PT ;  /* 0x000000ff0800720c */ /* 0x000fe20003f45270 */
[----:B------:R-:W-:Y:S01]  /*0330*/  NOP ;  /* 0x0000000000007918 */ /* 0x000fe20000000000 */
[----:B------:R-:W0:Y:S01]  /*0340*/  S2R R4, SR_CTAID.X ;  /* 0x0000000000047919 */ /* 0x000e220000002500 */
[----:B------:R-:W-:Y:S01]  /*0350*/  LEA.HI R6, R6, R5, RZ, 0x2 ;  /* 0x0000000506067211 */ /* 0x000fe200078f10ff */
[----:B------:R-:W-:Y:S01]  /*0360*/  NOP ;  /* 0x0000000000007918 */ /* 0x000fe20000000000 */
[----:B-----5:R-:W-:-:S02]  /*0370*/  ISETP.NE.OR P0, PT, R0, RZ, !P0 ;  /* 0x000000ff0000720c */ /* 0x020fc40004705670 */
[----:B-1----:R-:W-:-:S04]  /*0380*/  ISETP.NE.AND P3, PT, R2, 0x1, PT ;  /* 0x000000010200780c */ /* 0x002fc80003f65270 */
[----:B------:R-:W-:Y:S02]  /*0390*/  P2R R0, PR, RZ, 0x8 ;  /* 0x00000008ff007803 */ /* 0x000fe40000000000 */
[----:B------:R-:W-:-:S05]  /*03a0*/  LOP3.LUT R0, R6, 0xfffffffc, RZ, 0xc0, !PT ;  /* 0xfffffffc06007812 */ /* 0x000fca00078ec0ff */
[----:B------:R-:W-:Y:S01]  /*03b0*/  VOTEU.ALL UP0, P0 ;  /* 0x00000000003f7886 */ /* 0x000fe20000000000 */
[----:B------:R-:W-:Y:S01]  /*03c0*/  IMAD.IADD R0, R5, 0x1, -R0 ;  /* 0x0000000105007824 */ /* 0x000fe200078e0a00 */
[----:B------:R-:W0:Y:S01]  /*03d0*/  @P3 LDC R17, c[0x0][0x10] ;  /* 0x00000400ff113b82 */ /* 0x000e220000000800 */
[----:B------:R-:W-:Y:S01]  /*03e0*/  VOTEU.ALL UP1, P0 ;  /* 0x00000000003f7886 */ /* 0x000fe20000020000 */
[----:B--2---:R-:W-:Y:S01]  /*03f0*/  @P3 IMAD.MOV.U32 R6, RZ, RZ, R3 ;  /* 0x000000ffff063224 */ /* 0x004fe200078e0003 */
[----:B------:R-:W-:Y:S01]  /*0400*/  @!UP0 UMOV UR6, 0x400 ;  /* 0x0000040000068882 */ /* 0x000fe20000000000 */
[----:B------:R-:W-:-:S04]  /*0410*/  @!UP0 UIADD3 UR4, -UR4, 0x100000, URZ ;  /* 0x0010000004048890 */ /* 0x000fc8000fffe13f */
[----:B------:R-:W-:Y:S02]  /*0420*/  @!UP0 USHF.L.U32 UR5, UR4, 0xb, URZ ;  /* 0x0000000b04058899 */ /* 0x000fe4000800063f */
[----:B------:R-:W-:Y:S01]  /*0430*/  @!UP0 USHF.L.U32 UR4, UR4, 0x1, URZ ;  /* 0x0000000104048899 */ /* 0x000fe2000800063f */
[----:B------:R-:W-:Y:S02]  /*0440*/  @P3 IMAD.MOV.U32 R7, RZ, RZ, RZ ;  /* 0x000000ffff073224 */ /* 0x000fe400078e00ff */
[----:B------:R-:W-:Y:S01]  /*0450*/  IMAD.MOV.U32 R5, RZ, RZ, RZ ;  /* 0x000000ffff057224 */ /* 0x000fe200078e00ff */
[----:B------:R-:W1:Y:S01]  /*0460*/  @!UP0 S2UR UR7, SR_CgaCtaId ;  /* 0x00000000000789c3 */ /* 0x000e620000008800 */
[----:B------:R-:W-:-:S07]  /*0470*/  @P3 IMAD.MOV.U32 R11, RZ, RZ, RZ ;  /* 0x000000ffff0b3224 */ /* 0x000fce00078e00ff */
[----:B------:R-:W2:Y:S01]  /*0480*/  @!P3 LDC R9, c[0x0][0xc] ;  /* 0x00000300ff09bb82 */ /* 0x000ea20000000800 */
[----:B0-----:R-:W-:-:S04]  /*0490*/  @P3 IMAD.WIDE.U32 R16, R4, R17, R6 ;  /* 0x0000001104103225 */ /* 0x001fc800078e0006 */
[----:B------:R-:W-:Y:S01]  /*04a0*/  @P3 IMAD.IADD R17, R17, 0x1, R11 ;  /* 0x0000000111113824 */ /* 0x000fe200078e020b */
[----:B-1----:R-:W-:Y:S01]  /*04b0*/  @!UP0 ULEA UR6, UR7, UR6, 0x18 ;  /* 0x0000000607068291 */ /* 0x002fe2000f8ec03f */
[----:B------:R-:W-:Y:S01]  /*04c0*/  VOTEU.ALL UP0, P0 ;  /* 0x00000000003f7886 */ /* 0x000fe20000000000 */
[----:B------:R-:W-:-:S04]  /*04d0*/  ISETP.NE.AND P0, PT, R0, 0x3, PT ;  /* 0x000000030000780c */ /* 0x000fc80003f05270 */
[----:B------:R-:W-:Y:S01]  /*04e0*/  ISETP.EQ.OR P0, PT, R0, RZ, !P0 ;  /* 0x000000ff0000720c */ /* 0x000fe20004702670 */
[----:B--2---:R-:W-:-:S03]  /*04f0*/  @!P3 IMAD.WIDE.U32 R6, R9, R3, R4 ;  /* 0x000000030906b225 */ /* 0x004fc600078e0004 */
[C---:B------:R-:W-:Y:S01]  /*0500*/  ISETP.EQ.AND P0, PT, R8.reuse, RZ, P0 ;  /* 0x000000ff0800720c */ /* 0x040fe20000702270 */
[----:B------:R-:W-:Y:S01]  /*0510*/  VIADD R8, R8, 0xffffffff ;  /* 0xffffffff08087836 */ /* 0x000fe20000000000 */
[----:B------:R-:W0:Y:S02]  /*0520*/  FENCE.VIEW.ASYNC.S ;  /* 0x00000000000073c6 */ /* 0x000e240000000000 */
[----:B0-----:R0:W3:Y:S01]  /*0530*/  @!UP0 SYNCS.EXCH.64 URZ, [UR6+0x50], UR4 ;  /* 0x00005004063f85b2 */ /* 0x0010e20008000100 */
[----:B------:R-:W-:Y:S01]  /*0540*/  @!P3 IMAD.MOV.U32 R16, RZ, RZ, R6 ;  /* 0x000000ffff10b224 */ /* 0x000fe200078e0006 */
[----:B------:R-:W-:Y:S01]  /*0550*/  SEL R19, RZ, 0x1, !P0 ;  /* 0x00000001ff137807 */ /* 0x000fe20004000000 */
[----:B------:R-:W-:Y:S01]  /*0560*/  @!P3 IMAD.MOV.U32 R17, RZ, RZ, R7 ;  /* 0x000000ffff11b224 */ /* 0x000fe200078e0007 */
[----:B------:R-:W-:-:S04]  /*0570*/  ISETP.GE.U32.AND P1, PT, R8, 0x2, PT ;  /* 0x000000020800780c */ /* 0x000fc80003f26070 */
[----:B------:R-:W-:Y:S01]  /*0580*/  SEL R19, R19, 0x2, P1 ;  /* 0x0000000213137807 */ /* 0x000fe20000800000 */
[----:B------:R0:W3:Y:S01]  /*0590*/  @!UP1 SYNCS.EXCH.64 URZ, [UR6+0x58], UR4 ;  /* 0x00005804063f95b2 */ /* 0x0000e20008000100 */
[----:B------:R-:W-:Y:S01]  /*05a0*/  NOP ;  /* 0x0000000000007918 */ /* 0x000fe20000000000 */
[----:B---34-:R-:W-:Y:S06]  /*05b0*/  BAR.SYNC.DEFER_BLOCKING 0x0 ;  /* 0x0000000000007b1d */ /* 0x018fec0000010000 */
[----:B------:R-:W-:Y:S05]  /*05c0*/  @!P2 BRA `(.L_x_3) ;  /* 0x000000980068a947 */ /* 0x000fea0003800000 */
[----:B------:R-:W-:-:S13]  /*05d0*/  ISETP.GT.U32.AND P0, PT, R8, 0x1, PT ;  /* 0x000000010800780c */ /* 0x000fda0003f04070 */
[----:B0-----:R-:W-:Y:S05]  /*05e0*/  @P0 EXIT ;  /* 0x000000000000094d */ /* 0x001fea0003800000 */
[----:B------:R-:W-:Y:S01]  /*05f0*/  ULDC.64 UR4, c[0x0][0x650] ;  /* 0x0001940000047ab9 */ /* 0x000fe20000000a00 */
[----:B------:R-:W-:Y:S01]  /*0600*/  PRMT R0, RZ, 0x7610, R0 ;  /* 0x00007610ff007816 */ /* 0x000fe20000000000 */
[----:B------:R-:W-:Y:S01]  /*0610*/  IMAD.MOV.U32 R153, RZ, RZ, -0x1 ;  /* 0xffffffffff997424 */ /* 0x000fe200078e00ff */
[----:B------:R-:W-:Y:S01]  /*0620*/  ISETP.GE.U32.AND P0, PT, R16, UR4, PT ;  /* 0x0000000410007c0c */ /* 0x000fe2000bf06070 */
[----:B------:R-:W-:Y:S02]  /*0630*/  IMAD.MOV.U32 R152, RZ, RZ, -0x1 ;  /* 0xffffffffff987424 */ /* 0x000fe400078e00ff */
[----:B------:R-:W-:Y:S01]  /*0640*/  IMAD.MOV.U32 R23, RZ, RZ, -0x1 ;  /* 0xffffffffff177424 */ /* 0x000fe200078e00ff */
[----:B------:R-:W-:-:S13]  /*0650*/  ISETP.GE.U32.AND.EX P0, PT, R17, UR5, PT, P0 ;  /* 0x0000000511007c0c */ /* 0x000fda000bf06100 */
[----:B------:R-:W-:Y:S05]  /*0660*/  @P0 BRA `(.L_x_4) ;  /* 0x0000000400540947 */ /* 0x000fea0003800000 */
[----:B------:R-:W0:Y:S01]  /*0670*/  LDC.64 R14, c[0x0][0x628] ;  /* 0x00018a00ff0e7b82 */ /* 0x000e220000000a00 */
[----:B------:R-:W-:Y:S02]  /*0680*/  IMAD.MOV.U32 R6, RZ, RZ, R16 ;  /* 0x000000ffff067224 */ /* 0x000fe400078e0010 */
[----:B------:R-:W-:-:S05]  /*0690*/  IMAD.MOV.U32 R7, RZ, RZ, R17 ;  /* 0x000000ffff077224 */ /* 0x000fca00078e0011 */
[----:B------:R-:W1:Y:S08]  /*06a0*/  LDC R0, c[0x0][0x630] ;  /* 0x00018c00ff007b82 */ /* 0x000e700000000800 */
[----:B------:R-:W2:Y:S01]  /*06b0*/  LDC.64 R20, c[0x0][0x620] ;  /* 0x00018800ff147b82 */ /* 0x000ea20000000a00 */
[----:B0-----:R-:W-:-:S04]  /*06c0*/  ISETP.NE.U32.AND P0, PT, R14, RZ, PT ;  /* 0x000000ff0e00720c */ /* 0x001fc80003f05070 */
[----:B------:R-:W-:-:S13]  /*06d0*/  ISETP.NE.AND.EX P0, PT, R15, RZ, PT, P0 ;  /* 0x000000ff0f00720c */ /* 0x000fda0003f05300 */
[----:B-12---:R-:W-:Y:S05]  /*06e0*/  @!P0 BRA `(.L_x_5) ;  /* 0x0000000000288947 */ /* 0x006fea0003800000 */
[----:B------:R-:W0:Y:S02]  /*06f0*/  LDC R11, c[0x0][0x634] ;  /* 0x00018d00ff0b7b82 */ /* 0x000e240000000800 */
[----:B0-----:R-:W-:-:S05]  /*0700*/  IADD3 R11, P0, R16, R11, RZ ;  /* 0x0000000b100b7210 */ /* 0x001fca0007f1e0ff */
[----:B------:R-:W-:-:S04]  /*0710*/  IMAD.X R13, RZ, RZ, R17, P0 ;  /* 0x000000ffff0d7224 */ /* 0x000fc800000e0611 */
[----:B------:R-:W-:-:S04]  /*0720*/  IMAD.WIDE.U32 R6, R13, R14, RZ ;  /* 0x0000000e0d067225 */ /* 0x000fc800078e00ff */
[----:B------:R-:W-:-:S04]  /*0730*/  IMAD.WIDE.U32 R8, P0, R11, R15, R6 ;  /* 0x0000000f0b087225 */ /* 0x000fc80007800006 */
[----:B------:R-:W-:-:S04]  /*0740*/  IMAD.WIDE.U32 R6, R11, R14, RZ ;  /* 0x0000000e0b067225 */ /* 0x000fc800078e00ff */
[----:B------:R-:W-:Y:S01]  /*0750*/  IMAD.X R11, RZ, RZ, RZ, P0 ;  /* 0x000000ffff0b7224 */ /* 0x000fe200000e06ff */
[----:B------:R-:W-:Y:S01]  /*0760*/  IADD3 RZ, P0, R7, R8, RZ ;  /* 0x0000000807ff7210 */ /* 0x000fe20007f1e0ff */
[----:B------:R-:W-:-:S04]  /*0770*/  IMAD.MOV.U32 R10, RZ, RZ, R9 ;  /* 0x000000ffff0a7224 */ /* 0x000fc800078e0009 */
[----:B------:R-:W-:-:S08]  /*0780*/  IMAD.WIDE.U32.X R6, R13, R15, R10, P0 ;  /* 0x0000000f0d067225 */ /* 0x000fd000000e040a */
.L_x_5:
[-CC-:B------:R-:W-:Y:S01]  /*0790*/  SHF.R.U64 R23, R6, R0.reuse, R7.reuse ;  /* 0x0000000006177219 */ /* 0x180fe20000001207 */
[----:B------:R-:W0:Y:S01]  /*07a0*/  LDC R10, c[0x0][0x618] ;  /* 0x00018600ff0a7b82 */ /* 0x000e220000000800 */
[----:B------:R-:W-:Y:S01]  /*07b0*/  SHF.R.U32.HI R5, RZ, R0, R7 ;  /* 0x00000000ff057219 */ /* 0x000fe20000011607 */
[----:B------:R-:W-:Y:S01]  /*07c0*/  ULDC UR4, c[0x0][0x150] ;  /* 0x0000540000047ab9 */ /* 0x000fe20000000800 */
[----:B------:R-:W-:Y:S02]  /*07d0*/  IADD3 R9, P0, RZ, -R23, RZ ;  /* 0x80000017ff097210 */ /* 0x000fe40007f1e0ff */
[----:B------:R-:W-:-:S03]  /*07e0*/  I2FP.F32.U32 R0, R4 ;  /* 0x0000000400007245 */ /* 0x000fc60000201000 */
[----:B------:R-:W1:Y:S01]  /*07f0*/  LDC.64 R28, c[0x0][0x640] ;  /* 0x00019000ff1c7b82 */ /* 0x000e620000000a00 */
[----:B------:R-:W-:Y:S02]  /*0800*/  IMAD.X R11, RZ, RZ, ~R5, P0 ;  /* 0x000000ffff0b7224 */ /* 0x000fe400000e0e05 */
[----:B------:R-:W-:Y:S01]  /*0810*/  FMUL R0, R0, UR4 ;  /* 0x0000000400007c20 */ /* 0x000fe20008400000 */
[----:B------:R-:W-:Y:S01]  /*0820*/  IMAD.WIDE.U32 R6, R9, R20, R16 ;  /* 0x0000001409067225 */ /* 0x000fe200078e0010 */
[----:B------:R-:W-:-:S03]  /*0830*/  ULDC UR4, c[0x0][0x154] ;  /* 0x0000550000047ab9 */ /* 0x000fc60000000800 */
[----:B------:R-:W-:Y:S01]  /*0840*/  IMAD R8, R11, R20, RZ ;  /* 0x000000140b087224 */ /* 0x000fe200078e02ff */
[----:B------:R-:W2:Y:S01]  /*0850*/  LDC R5, c[0x0][0x144] ;  /* 0x00005100ff057b82 */ /* 0x000ea20000000800 */
[----:B------:R-:W3:Y:S02]  /*0860*/  F2I.U32.TRUNC.NTZ R0, R0 ;  /* 0x0000000000007305 */ /* 0x000ee4000020f000 */
[----:B------:R-:W-:-:S04]  /*0870*/  IMAD R9, R9, R21, R8 ;  /* 0x0000001509097224 */ /* 0x000fc800078e0208 */
[----:B------:R-:W-:Y:S01]  /*0880*/  IMAD.IADD R7, R7, 0x1, R9 ;  /* 0x0000000107077824 */ /* 0x000fe200078e0209 */
[----:B------:R-:W4:Y:S01]  /*0890*/  LDC R12, c[0x0][0x608] ;  /* 0x00018200ff0c7b82 */ /* 0x000f220000000800 */
[----:B------:R-:W-:-:S03]  /*08a0*/  IMAD.MOV.U32 R9, RZ, RZ, -0x1 ;  /* 0xffffffffff097424 */ /* 0x000fc600078e00ff */
[-CC-:B0-----:R-:W-:Y:S02]  /*08b0*/  SHF.R.U64 R20, R6, R10.reuse, R7.reuse ;  /* 0x0000000a06147219 */ /* 0x181fe40000001207 */
[----:B------:R-:W-:Y:S02]  /*08c0*/  I2FP.F32.U32 R6, R3 ;  /* 0x0000000300067245 */ /* 0x000fe40000201000 */
[----:B------:R-:W0:Y:S01]  /*08d0*/  LDC R26, c[0x0][0x658] ;  /* 0x00019600ff1a7b82 */ /* 0x000e220000000800 */
[----:B-1----:R-:W-:Y:S01]  /*08e0*/  ISETP.NE.U32.AND P0, PT, R28, RZ, PT ;  /* 0x000000ff1c00720c */ /* 0x002fe20003f05070 */
[----:B---3--:R-:W-:Y:S01]  /*08f0*/  IMAD.MOV R8, RZ, RZ, -R0 ;  /* 0x000000ffff087224 */ /* 0x008fe200078e0a00 */
[----:B------:R-:W-:Y:S01]  /*0900*/  SHF.R.U32.HI R7, RZ, R10, R7 ;  /* 0x0000000aff077219 */ /* 0x000fe20000011607 */
[----:B------:R-:W-:Y:S01]  /*0910*/  FMUL R6, R6, UR4 ;  /* 0x0000000406067c20 */ /* 0x000fe20008400000 */
[----:B------:R-:W-:-:S03]  /*0920*/  ISETP.NE.AND.EX P0, PT, R29, RZ, PT, P0 ;  /* 0x000000ff1d00720c */ /* 0x000fc60003f05300 */
[----:B------:R-:W1:Y:S01]  /*0930*/  LDC R14, c[0x0][0x148] ;  /* 0x00005200ff0e7b82 */ /* 0x000e620000000800 */
[----:B--2---:R-:W-:-:S07]  /*0940*/  IMAD R0, R5, R8, R4 ;  /* 0x0000000805007224 */ /* 0x004fce00078e0204 */
[----:B------:R-:W2:Y:S01]  /*0950*/  LDC R24, c[0x0][0x600] ;  /* 0x00018000ff187b82 */ /* 0x000ea20000000800 */
[-CC-:B----4-:R-:W-:Y:S02]  /*0960*/  SHF.R.U64 R30, R20, R12.reuse, R7.reuse ;  /* 0x0000000c141e7219 */ /* 0x190fe40000001207 */
[----:B------:R-:W-:Y:S01]  /*0970*/  SHF.R.U32.HI R5, RZ, R12, R7 ;  /* 0x0000000cff057219 */ /* 0x000fe20000011607 */
[----:B------:R-:W-:Y:S01]  /*0980*/  IMAD.MOV.U32 R7, RZ, RZ, 0x1 ;  /* 0x00000001ff077424 */ /* 0x000fe200078e00ff */
[----:B------:R3:W4:Y:S03]  /*0990*/  F2I.U32.TRUNC.NTZ R12, R6 ;  /* 0x00000006000c7305 */ /* 0x000726000020f000 */
[----:B------:R-:W1:Y:S01]  /*09a0*/  LDC R15, c[0x0][0x648] ;  /* 0x00019200ff0f7b82 */ /* 0x000e620000000800 */
[-C--:B0-----:R-:W-:Y:S02]  /*09b0*/  SHF.L.U32 R4, R9, R26.reuse, RZ ;  /* 0x0000001a09047219 */ /* 0x081fe400000006ff */
[----:B------:R-:W-:-:S02]  /*09c0*/  SHF.R.U64 R32, R30, R26, R5 ;  /* 0x0000001a1e207219 */ /* 0x000fc40000001205 */
[----:B------:R-:W-:Y:S02]  /*09d0*/  LOP3.LUT R11, RZ, R4, RZ, 0x33, !PT ;  /* 0x00000004ff0b7212 */ /* 0x000fe400078e33ff */
[-C--:B------:R-:W-:Y:S01]  /*09e0*/  SHF.R.U32.HI R5, RZ, R26.reuse, R5 ;  /* 0x0000001aff057219 */ /* 0x080fe20000011605 */
[----:B------:R-:W0:Y:S01]  /*09f0*/  LDC R21, c[0x0][0x638] ;  /* 0x00018e00ff157b82 */ /* 0x000e220000000800 */
[----:B------:R-:W-:Y:S01]  /*0a00*/  SHF.L.U32 R10, R7, R26, RZ ;  /* 0x0000001a070a7219 */ /* 0x000fe200000006ff */
[----:B------:R-:W-:-:S06]  /*0a10*/  IMAD.MOV.U32 R4, RZ, RZ, R32 ;  /* 0x000000ffff047224 */ /* 0x000fcc00078e0020 */
[----:B------:R-:W0:Y:S01]  /*0a20*/  LDC R153, c[0x0][0x610] ;  /* 0x00018400ff997b82 */ /* 0x000e220000000800 */
[----:B---34-:R-:W-:Y:S05]  /*0a30*/  @!P0 BRA `(.L_x_6) ;  /* 0x0000000000288947 */ /* 0x018fea0003800000 */
[----:B------:R-:W3:Y:S02]  /*0a40*/  LDC R9, c[0x0][0x64c] ;  /* 0x00019300ff097b82 */ /* 0x000ee40000000800 */
[----:B---3--:R-:W-:-:S05]  /*0a50*/  IADD3 R9, P0, R32, R9, RZ ;  /* 0x0000000920097210 */ /* 0x008fca0007f1e0ff */
        /* <DEDUP_REMOVED lines=8> */
.L_x_6:
[----:B-1----:R-:W-:Y:S01]  /*0ae0*/  SHF.R.U64 R4, R4, R15, R5 ;  /* 0x0000000f04047219 */ /* 0x002fe20000001205 */
[----:B--2---:R-:W-:Y:S01]  /*0af0*/  VIADD R5, R24, 0xffffffff ;  /* 0xffffffff18057836 */ /* 0x004fe20000000000 */
[----:B------:R-:W-:Y:S01]  /*0b00*/  LOP3.LUT R11, R30, R11, RZ, 0xc0, !PT ;  /* 0x0000000b1e0b7212 */ /* 0x000fe200078ec0ff */
[----:B------:R-:W-:Y:S02]  /*0b10*/  IMAD.MOV R12, RZ, RZ, -R12 ;  /* 0x000000ffff0c7224 */ /* 0x000fe400078e0a0c */
[----:B------:R-:W-:Y:S02]  /*0b20*/  IMAD.MOV R6, RZ, RZ, -R4 ;  /* 0x000000ffff067224 */ /* 0x000fe400078e0a04 */
[----:B------:R-:W-:Y:S01]  /*0b30*/  IMAD R11, R10, R4, R11 ;  /* 0x000000040a0b7224 */ /* 0x000fe200078e020b */
[----:B------:R-:W-:Y:S01]  /*0b40*/  LOP3.LUT R4, R20, R5, RZ, 0xc0, !PT ;  /* 0x0000000514047212 */ /* 0x000fe200078ec0ff */
[----:B------:R-:W-:Y:S02]  /*0b50*/  @P3 IMAD R0, R14, R12, R3 ;  /* 0x0000000c0e003224 */ /* 0x000fe400078e0203 */
[----:B0-----:R-:W-:-:S02]  /*0b60*/  IMAD R3, R6, R21, R32 ;  /* 0x0000001506037224 */ /* 0x001fc400078e0220 */
[----:B------:R-:W-:Y:S02]  /*0b70*/  IMAD R153, R11, R153, R0 ;  /* 0x000000990b997224 */ /* 0x000fe400078e0200 */
[----:B------:R-:W-:Y:S02]  /*0b80*/  IMAD R4, R3, R24, R4 ;  /* 0x0000001803047224 */ /* 0x000fe400078e0204 */
[----:B------:R-:W-:-:S03]  /*0b90*/  IMAD.MOV.U32 R0, RZ, RZ, 0x1 ;  /* 0x00000001ff007424 */ /* 0x000fc600078e00ff */
[----:B------:R-:W-:Y:S02]  /*0ba0*/  SEL R152, R4, R153, !P3 ;  /* 0x0000009904987207 */ /* 0x000fe40005800000 */
[----:B------:R-:W-:-:S07]  /*0bb0*/  SEL R153, R153, R4, !P3 ;  /* 0x0000000499997207 */ /* 0x000fce0005800000 */
.L_x_4:
[----:B------:R-:W-:-:S08]  /*0bc0*/  NOP ;  /* 0x0000000000007918 */ /* 0x000fd00000000000 */
[----:B------:R-:W0:Y:S02]  /*0bd0*/  USETMAXREG.TRY_ALLOC.CTAPOOL UP0, 0xe8 ;  /* 0x000000e8000079c8 */ /* 0x000e240008000600 */
[----:B0-----:R-:W-:-:S13]  /*0be0*/  PLOP3.LUT P0, PT, PT, PT, UP0, 0x80, 0x0 ;  /* 0x000000000000781c */ /* 0x001fda0003f0f008 */
[----:B------:R-:W-:Y:S05]  /*0bf0*/  @!P0 BRA `(.L_x_4) ;  /* 0xfffffffc00f08947 */ /* 0x000fea000383ffff */
[----:B------:R-:W-:Y:S01]  /*0c00*/  ULDC.64 UR4, c[0x0][0x598] ;  /* 0x0001660000047ab9 */ /* 0x000fe20000000a00 */
[----:B------:R-:W-:Y:S01]  /*0c10*/  ULDC.64 UR36, c[0x0][0x208] ;  /* 0x0000820000247ab9 */ /* 0x000fe20000000a00 */
[----:B------:R-:W-:-:S04]  /*0c20*/  ISETP.NE.U32.AND P0, PT, RZ, UR4, PT ;  /* 0x00000004ff007c0c */ /* 0x000fc8000bf05070 */
[----:B------:R-:W-:-:S13]  /*0c30*/  ISETP.NE.AND.EX P0, PT, RZ, UR5, PT, P0 ;  /* 0x00000005ff007c0c */ /* 0x000fda000bf05300 */
[----:B------:R-:W-:Y:S05]  /*0c40*/  @!P0 BRA `(.L_x_7) ;  /* 0x00000000001c8947 */ /* 0x000fea0003800000 */
[----:B------:R-:W0:Y:S02]  /*0c50*/  LDC.64 R4, c[0x0][0x598] ;  /* 0x00016600ff047b82 */ /* 0x000e240000000a00 */
[----:B0-----:R-:W2:Y:S02]  /*0c60*/  LDG.E.64 R4, desc[UR36][R4.64] ;  /* 0x0000002404047981 */ /* 0x001ea4000c1e1b00 */
[----:B--2---:R-:W-:-:S04]  /*0c70*/  ISETP.NE.U32.AND P0, PT, R4, RZ, PT ;  /* 0x000000ff0400720c */ /* 0x004fc80003f05070 */
[----:B------:R-:W-:-:S13]  /*0c80*/  ISETP.NE.AND.EX P0, PT, R5, RZ, PT, P0 ;  /* 0x000000ff0500720c */ /* 0x000fda0003f05300 */
[----:B------:R-:W-:Y:S05]  /*0c90*/  @!P0 BRA `(.L_x_7) ;  /* 0x0000000000088947 */ /* 0x000fea0003800000 */
[----:B------:R0:W5:Y:S01]  /*0ca0*/  LD.E R154, desc[UR36][R4.64] ;  /* 0x00000024049a7980 */ /* 0x000162000c101900 */
[----:B------:R-:W-:Y:S05]  /*0cb0*/  BRA `(.L_x_8) ;  /* 0x0000000000247947 */ /* 0x000fea0003800000 */
.L_x_7:
[----:B------:R-:W-:Y:S02]  /*0cc0*/  ULDC.64 UR4, c[0x0][0x588] ;  /* 0x0001620000047ab9 */ /* 0x000fe40000000a00 */
[----:B------:R-:W-:-:S04]  /*0cd0*/  ISETP.NE.U32.AND P0, PT, RZ, UR4, PT ;  /* 0x00000004ff007c0c */ /* 0x000fc8000bf05070 */
[----:B------:R-:W-:-:S13]  /*0ce0*/  ISETP.NE.AND.EX P0, PT, RZ, UR5, PT, P0 ;  /* 0x00000005ff007c0c */ /* 0x000fda000bf05300 */
[----:B------:R-:W-:Y:S05]  /*0cf0*/  @!P0 BRA `(.L_x_9) ;  /* 0x00000000000c8947 */ /* 0x000fea0003800000 */
[----:B------:R-:W0:Y:S02]  /*0d00*/  LDC.64 R154, c[0x0][0x588] ;  /* 0x00016200ff9a7b82 */ /* 0x000e240000000a00 */
[----:B0-----:R1:W5:Y:S01]  /*0d10*/  LDG.E R154, desc[UR36][R154.64] ;  /* 0x000000249a9a7981 */ /* 0x001362000c1e1900 */
[----:B------:R-:W-:Y:S05]  /*0d20*/  BRA `(.L_x_8) ;  /* 0x0000000000087947 */ /* 0x000fea0003800000 */
.L_x_9:
[----:B------:R-:W-:Y:S02]  /*0d30*/  ULDC UR4, c[0x0][0x580] ;  /* 0x0001600000047ab9 */ /* 0x000fe40000000800 */
[----:B------:R-:W-:-:S07]  /*0d40*/  IMAD.U32 R154, RZ, RZ, UR4 ;  /* 0x00000004ff9a7e24 */ /* 0x000fce000f8e00ff */
.L_x_8:
[----:B------:R-:W-:Y:S02]  /*0d50*/  ULDC.64 UR4, c[0x0][0x5a0] ;  /* 0x0001680000047ab9 */ /* 0x000fe40000000a00 */
[----:B------:R-:W-:-:S04]  /*0d60*/  ISETP.NE.U32.AND P0, PT, RZ, UR4, PT ;  /* 0x00000004ff007c0c */ /* 0x000fc8000bf05070 */
[----:B------:R-:W-:-:S13]  /*0d70*/  ISETP.NE.AND.EX P0, PT, RZ, UR5, PT, P0 ;  /* 0x00000005ff007c0c */ /* 0x000fda000bf05300 */
[----:B------:R-:W-:Y:S05]  /*0d80*/  @!P0 BRA `(.L_x_10) ;  /* 0x00000000001c8947 */ /* 0x000fea0003800000 */
[----:B0-----:R-:W0:Y:S02]  /*0d90*/  LDC.64 R4, c[0x0][0x5a0] ;  /* 0x00016800ff047b82 */ /* 0x001e240000000a00 */
[----:B0-----:R-:W2:Y:S02]  /*0da0*/  LDG.E.64 R4, desc[UR36][R4.64] ;  /* 0x0000002404047981 */ /* 0x001ea4000c1e1b00 */
[----:B--2---:R-:W-:-:S04]  /*0db0*/  ISETP.NE.U32.AND P0, PT, R4, RZ, PT ;  /* 0x000000ff0400720c */ /* 0x004fc80003f05070 */
[----:B------:R-:W-:-:S13]  /*0dc0*/  ISETP.NE.AND.EX P0, PT, R5, RZ, PT, P0 ;  /* 0x000000ff0500720c */ /* 0x000fda0003f05300 */
[----:B------:R-:W-:Y:S05]  /*0dd0*/  @!P0 BRA `(.L_x_10) ;  /* 0x0000000000088947 */ /* 0x000fea0003800000 */
[----:B-1----:R0:W5:Y:S01]  /*0de0*/  LD.E R155, desc[UR36][R4.64] ;  /* 0x00000024049b7980 */ /* 0x002162000c101900 */
[----:B------:R-:W-:Y:S05]  /*0df0*/  BRA `(.L_x_11) ;  /* 0x0000000000247947 */ /* 0x000fea0003800000 */
.L_x_10:
[----:B------:R-:W-:Y:S02]  /*0e00*/  ULDC.64 UR4, c[0x0][0x590] ;  /* 0x0001640000047ab9 */ /* 0x000fe40000000a00 */
[----:B------:R-:W-:-:S04]  /*0e10*/  ISETP.NE.U32.AND P0, PT, RZ, UR4, PT ;  /* 0x00000004ff007c0c */ /* 0x000fc8000bf05070 */
[----:B------:R-:W-:-:S13]  /*0e20*/  ISETP.NE.AND.EX P0, PT, RZ, UR5, PT, P0 ;  /* 0x00000005ff007c0c */ /* 0x000fda000bf05300 */
[----:B------:R-:W-:Y:S05]  /*0e30*/  @!P0 BRA `(.L_x_12) ;  /* 0x00000000000c8947 */ /* 0x000fea0003800000 */
[----:B0-----:R-:W1:Y:S02]  /*0e40*/  LDC.64 R4, c[0x0][0x590] ;  /* 0x00016400ff047b82 */ /* 0x001e640000000a00 */
[----:B-1----:R1:W5:Y:S01]  /*0e50*/  LDG.E R155, desc[UR36][R4.64] ;  /* 0x00000024049b7981 */ /* 0x002362000c1e1900 */
[----:B------:R-:W-:Y:S05]  /*0e60*/  BRA `(.L_x_11) ;  /* 0x0000000000087947 */ /* 0x000fea0003800000 */
.L_x_12:
[----:B------:R-:W-:Y:S02]  /*0e70*/  ULDC UR4, c[0x0][0x584] ;  /* 0x0001610000047ab9 */ /* 0x000fe40000000800 */
[----:B-1----:R-:W-:-:S07]  /*0e80*/  IMAD.U32 R155, RZ, RZ, UR4 ;  /* 0x00000004ff9b7e24 */ /* 0x002fce000f8e00ff */
.L_x_11:
[----:B------:R-:W-:-:S13]  /*0e90*/  LOP3.LUT P0, RZ, R0, 0xff, RZ, 0xc0, !PT ;  /* 0x000000ff00ff7812 */ /* 0x000fda000780c0ff */
[----:B------:R-:W-:Y:S05]  /*0ea0*/  @!P0 EXIT ;  /* 0x000000000000894d */ /* 0x000fea0003800000 */
[----:B------:R-:W-:Y:S01]  /*0eb0*/  ULDC UR4, c[0x0][0x28c] ;  /* 0x0000a30000047ab9 */ /* 0x000fe20000000800 */
[----:B------:R-:W-:Y:S01]  /*0ec0*/  LOP3.LUT R158, R19, 0x1, RZ, 0xfc, !PT ;  /* 0x00000001139e7812 */ /* 0x000fe200078efcff */
[----:B------:R-:W-:Y:S01]  /*0ed0*/  UIADD3 UR4, UR4, 0x3f, URZ ;  /* 0x0000003f04047890 */ /* 0x000fe2000fffe03f */
[----:B------:R-:W-:Y:S01]  /*0ee0*/  UMOV UR38, URZ ;  /* 0x0000003f00267c82 */ /* 0x000fe20008000000 */
[----:B------:R-:W-:Y:S02]  /*0ef0*/  UMOV UR39, URZ ;  /* 0x0000003f00277c82 */ /* 0x000fe40008000000 */
[----:B------:R-:W-:-:S04]  /*0f00*/  USHF.R.S32.HI UR5, URZ, 0x1f, UR4 ;  /* 0x0000001f3f057899 */ /* 0x000fc80008011404 */
[----:B------:R-:W-:-:S04]  /*0f10*/  ULEA.HI UR5, UR5, UR4, URZ, 0x6 ;  /* 0x0000000405057291 */ /* 0x000fc8000f8f303f */
[----:B------:R-:W-:-:S12]  /*0f20*/  USHF.R.S32.HI UR40, URZ, 0x6, UR5 ;  /* 0x000000063f287899 */ /* 0x000fd80008011405 */
.L_x_286:
[----:B------:R-:W-:Y:S01]  /*0f30*/  LOP3.LUT R0, R18, 0x80, RZ, 0xc0, !PT ;  /* 0x0000008012007812 */ /* 0x000fe200078ec0ff */
[----:B--2---:R-:W2:Y:S01]  /*0f40*/  S2UR UR7, SR_CgaCtaId ;  /* 0x00000000000779c3 */ /* 0x004ea20000008800 */
[----:B------:R-:W-:Y:S02]  /*0f50*/  UMOV UR6, 0x400 ;  /* 0x0000040000067882 */ /* 0x000fe40000000000 */
[----:B------:R-:W-:-:S06]  /*0f60*/  SHF.R.U32.HI R0, RZ, 0x7, R0 ;  /* 0x00000007ff007819 */ /* 0x000fcc0000011600 */
[----:B---3--:R-:W3:Y:S01]  /*0f70*/  SHFL.IDX PT, R0, R0, RZ, 0x1f ;  /* 0x00001fff00007589 */ /* 0x008ee200000e0000 */
[----:B--2---:R-:W-:Y:S01]  /*0f80*/  ULEA UR42, UR7, UR6, 0x18 ;  /* 0x00000006072a7291 */ /* 0x004fe2000f8ec03f */
[----:B---3--:R-:W-:-:S13]  /*0f90*/  R2UR UR4, R0 ;  /* 0x00000000000472ca */ /* 0x008fda00000e0000 */
[----:B------:R-:W-:-:S04]  /*0fa0*/  ULEA.HI UR5, UR4, UR4, URZ, 0x1 ;  /* 0x0000000404057291 */ /* 0x000fc8000f8f083f */
[----:B------:R-:W-:-:S04]  /*0fb0*/  ULOP3.LUT UR5, UR5, 0x7fffe, URZ, 0xc0, !UPT ;  /* 0x0007fffe05057892 */ /* 0x000fc8000f8ec03f */
[----:B------:R-:W-:-:S03]  /*0fc0*/  UIADD3 UR5, UR4, -UR5, URZ ;  /* 0x8000000504057290 */ /* 0x000fc6000fffe03f */
[----:B------:R-:W-:Y:S01]  /*0fd0*/  ULDC UR4, c[0x0][0x28c] ;  /* 0x0000a30000047ab9 */ /* 0x000fe20000000800 */
[----:B------:R-:W-:Y:S01]  /*0fe0*/  ULEA UR5, UR5, UR42, 0xd ;  /* 0x0000002a05057291 */ /* 0x000fe2000f8e683f */
[----:B------:R-:W-:-:S03]  /*0ff0*/  ISETP.LT.AND P0, PT, RZ, UR4, PT ;  /* 0x00000004ff007c0c */ /* 0x000fc6000bf01270 */
[----:B------:R-:W-:-:S04]  /*1000*/  UIADD3 UR5, UR5, 0x100, URZ ;  /* 0x0000010005057890 */ /* 0x000fc8000fffe03f */
[----:B------:R-:W-:-:S04]  /*1010*/  USHF.R.U32.HI UR5, URZ, 0x4, UR5 ;  /* 0x000000043f057899 */ /* 0x000fc80008011605 */
[----:B------:R-:W-:Y:S02]  /*1020*/  ULOP3.LUT UR41, UR5, 0x3fff, URZ, 0xc0, !UPT ;  /* 0x00003fff05297892 */ /* 0x000fe4000f8ec03f */
[----:B-1----:R-:W-:Y:S10]  /*1030*/  @P0 BRA `(.L_x_13) ;  /* 0x0000000000400947 */ /* 0x002ff40003800000 */
[----:B------:R-:W-:Y:S01]  /*1040*/  MOV R0, 0x0 ;  /* 0x0000000000007802 */ /* 0x000fe20000000f00 */
[----:B------:R-:W-:Y:S01]  /*1050*/  ULDC.64 UR4, c[0x4][0x68] ;  /* 0x01001a0000047ab9 */ /* 0x000fe20000000a00 */
[----:B------:R-:W-:Y:S01]  /*1060*/  ULDC.64 UR6, c[0x4][0x8] ;  /* 0x0100020000067ab9 */ /* 0x000fe20000000a00 */
[----:B01----:R-:W-:Y:S01]  /*1070*/  IMAD.U32 R4, RZ, RZ, UR4 ;  /* 0x00000004ff047e24 */ /* 0x003fe2000f8e00ff */
[----:B------:R0:W1:Y:S01]  /*1080*/  LDC.64 R14, c[0x4][R0] ;  /* 0x01000000000e7b82 */ /* 0x0000620000000a00 */
[----:B------:R-:W-:Y:S01]  /*1090*/  IMAD.U32 R5, RZ, RZ, UR5 ;  /* 0x00000005ff057e24 */ /* 0x000fe2000f8e00ff */
[----:B------:R-:W-:Y:S01]  /*10a0*/  ULDC.64 UR4, c[0x4][0x70] ;  /* 0x01001c0000047ab9 */ /* 0x000fe20000000a00 */
[----:B------:R-:W-:Y:S02]  /*10b0*/  IMAD.U32 R10, RZ, RZ, UR6 ;  /* 0x00000006ff0a7e24 */ /* 0x000fe4000f8e00ff */
[----:B------:R-:W-:Y:S02]  /*10c0*/  IMAD.U32 R6, RZ, RZ, UR4 ;  /* 0x00000004ff067e24 */ /* 0x000fe4000f8e00ff */
[----:B------:R-:W-:-:S02]  /*10d0*/  IMAD.U32 R7, RZ, RZ, UR5 ;  /* 0x00000005ff077e24 */ /* 0x000fc4000f8e00ff */
[----:B------:R-:W-:Y:S02]  /*10e0*/  IMAD.U32 R11, RZ, RZ, UR7 ;  /* 0x00000007ff0b7e24 */ /* 0x000fe4000f8e00ff */
[----:B------:R-:W-:Y:S02]  /*10f0*/  IMAD.MOV.U32 R8, RZ, RZ, 0x1e1 ;  /* 0x000001e1ff087424 */ /* 0x000fe400078e00ff */
[----:B------:R-:W-:Y:S02]  /*1100*/  IMAD.MOV.U32 R12, RZ, RZ, 0x1 ;  /* 0x00000001ff0c7424 */ /* 0x000fe400078e00ff */
[----:B0-----:R-:W-:-:S07]  /*1110*/  IMAD.MOV.U32 R13, RZ, RZ, RZ ;  /* 0x000000ffff0d7224 */ /* 0x001fce00078e00ff */
[----:B------:R-:W-:-:S07]  /*1120*/  LEPC R20, `(.L_x_13) ;  /* 0x000000001014794e */ /* 0x000fce0000000000 */
[----:B-1---5:R-:W-:Y:S05]  /*1130*/  CALL.ABS.NOINC R14 ;  /* 0x000000000e007343 */ /* 0x022fea0003c00000 */
.L_x_13:
[----:B------:R-:W-:-:S13]  /*1140*/  ISETP.NE.AND P0, PT, R158, 0x3, PT ;  /* 0x000000039e00780c */ /* 0x000fda0003f05270 */
[----:B------:R-:W-:Y:S05]  /*1150*/  @!P0 BRA `(.L_x_14) ;  /* 0x0000000000048947 */ /* 0x000fea0003800000 */
[----:B------:R-:W-:Y:S01]  /*1160*/  BPT.TRAP 0x1 ;  /* 0x000000040000795c */ /* 0x000fe20000300000 */
.L_x_14:
[----:B------:R-:W-:Y:S02]  /*1170*/  IMAD.U32 R3, RZ, RZ, UR39 ;  /* 0x00000027ff037e24 */ /* 0x000fe4000f8e00ff */
[----:B------:R-:W-:-:S03]  /*1180*/  IMAD.U32 R0, RZ, RZ, UR38 ;  /* 0x00000026ff007e24 */ /* 0x000fc6000f8e00ff */
[----:B------:R-:W-:Y:S02]  /*1190*/  LEA R3, R3, UR42, 0x3 ;  /* 0x0000002a03037c11 */ /* 0x000fe4000f8e18ff */
[----:B------:R-:W-:-:S04]  /*11a0*/  SHF.L.U32 R0, R0, 0x1f, RZ ;  /* 0x0000001f00007819 */ /* 0x000fc800000006ff */
[----:B------:R2:W3:Y:S01]  /*11b0*/  SYNCS.PHASECHK.TRANS64.TRYWAIT P1, [R3+URZ], R0 ;  /* 0x00000000030075a7 */ /* 0x0004e2000802017f */
[----:B------:R-:W-:Y:S05]  /*11c0*/  @!P0 BRA `(.L_x_15) ;  /* 0x0000000000048947 */ /* 0x000fea0003800000 */
[----:B------:R-:W-:Y:S01]  /*11d0*/  BPT.TRAP 0x1 ;  /* 0x000000040000795c */ /* 0x000fe20000300000 */
.L_x_15:
[----:B---3--:R-:W-:Y:S05]  /*11e0*/  @P1 BRA `(.L_x_16) ;  /* 0x0000000000081947 */ /* 0x008fea0003800000 */
[----:B------:R-:W3:Y:S02]  /*11f0*/  SYNCS.PHASECHK.TRANS64.TRYWAIT P1, [R3+URZ], R0 ;  /* 0x00000000030075a7 */ /* 0x000ee4000802017f */
[----:B---3--:R-:W-:Y:S05]  /*1200*/  @!P1 BRA `(.L_x_17) ;  /* 0x000000a000e89947 */ /* 0x008fea0003800000 */
.L_x_16:
[----:B------:R-:W-:-:S04]  /*1210*/  UISETP.LT.AND UP0, UPT, UR40, 0x1, UPT ;  /* 0x000000012800788c */ /* 0x000fc8000bf01270 */
[----:B------:R-:W-:-:S04]  /*1220*/  USEL UR4, UR40, 0x1, UP0 ;  /* 0x0000000128047887 */ /* 0x000fc80008000000 */
[----:B------:R-:W-:-:S06]  /*1230*/  UIADD3 UR4, UR40, -UR4, URZ ;  /* 0x8000000428047290 */ /* 0x000fcc000fffe03f */
[----:B--23--:R-:W-:Y:S01]  /*1240*/  IMAD.U32 R0, RZ, RZ, UR4 ;  /* 0x00000004ff007e24 */ /* 0x00cfe2000f8e00ff */
[----:B------:R-:W-:Y:S05]  /*1250*/  WARPSYNC.ALL ;  /* 0x0000000000007948 */ /* 0x000fea0003800000 */
[----:B------:R-:W-:Y:S01]  /*1260*/  ISETP.GE.AND P1, PT, R0, 0x1, PT ;  /* 0x000000010000780c */ /* 0x000fe20003f26270 */
[----:B------:R-:W-:Y:S01]  /*1270*/  UIADD3 UR4, UR42, 0x10100, URZ ;  /* 0x000101002a047890 */ /* 0x000fe2000fffe03f */
[----:B------:R-:W-:Y:S01]  /*1280*/  WARPGROUP.ARRIVE ;  /* 0x00000000000079c5 */ /* 0x000fe20000000000 */
[----:B------:R-:W-:Y:S01]  /*1290*/  UMOV UR9, 0x40000040 ;  /* 0x4000004000097882 */ /* 0x000fe20000000000 */
[----:B------:R-:W-:Y:S01]  /*12a0*/  UMOV UR11, 0x40000040 ;  /* 0x40000040000b7882 */ /* 0x000fe20000000000 */
[----:B------:R-:W-:-:S04]  /*12b0*/  USHF.R.U32.HI UR4, URZ, 0x4, UR4 ;  /* 0x000000043f047899 */ /* 0x000fc80008011604 */
[----:B------:R-:W-:Y:S02]  /*12c0*/  ULOP3.LUT UR5, UR4, 0x3fff, URZ, 0xc0, !UPT ;  /* 0x00003fff04057892 */ /* 0x000fe4000f8ec03f */
[----:B------:R-:W-:Y:S02]  /*12d0*/  ULOP3.LUT UR4, UR41, 0x10000, URZ, 0xfc, !UPT ;  /* 0x0001000029047892 */ /* 0x000fe4000f8efc3f */
[----:B------:R-:W-:Y:S02]  /*12e0*/  ULOP3.LUT UR5, UR5, 0x10000, URZ, 0xfc, !UPT ;  /* 0x0001000005057892 */ /* 0x000fe4000f8efc3f */
[----:B------:R-:W-:Y:S02]  /*12f0*/  ULEA UR6, UR39, UR4, 0xa ;  /* 0x0000000427067291 */ /* 0x000fe4000f8e503f */
[----:B------:R-:W-:-:S05]  /*1300*/  ULEA UR7, UR39, UR5, 0xb ;  /* 0x0000000527077291 */ /* 0x000fca000f8e583f */
[----:B------:R-:W-:Y:S02]  /*1310*/  UMOV UR8, UR6 ;  /* 0x0000000600087c82 */ /* 0x000fe40008000000 */
[----:B------:R-:W-:Y:S02]  /*1320*/  UMOV UR10, UR7 ;  /* 0x00000007000a7c82 */ /* 0x000fe40008000000 */
[----:B------:R-:W-:Y:S01]  /*1330*/  HGMMA.64x256x16.F32.BF16 R24, gdesc[UR8], RZ, !UPT, gsb0 ;  /* 0x03e00000081879f0 */ /* 0x000fe2000c0018ff */
[----:B------:R-:W-:Y:S02]  /*1340*/  UIADD3 UR8, UR6, 0x2, URZ ;  /* 0x0000000206087890 */ /* 0x000fe4000fffe03f */
[----:B------:R-:W-:Y:S01]  /*1350*/  UIADD3 UR10, UR7, 0x2, URZ ;  /* 0x00000002070a7890 */ /* 0x000fe2000fffe03f */
[----:B------:R-:W-:Y:S01]  /*1360*/  UMOV UR9, 0x40000040 ;  /* 0x4000004000097882 */ /* 0x000fe20000000000 */
[----:B------:R-:W-:Y:S01]  /*1370*/  UMOV UR11, 0x40000040 ;  /* 0x40000040000b7882 */ /* 0x000fe20000000000 */
[----:B------:R-:W-:-:S02]  /*1380*/  WARPGROUP.DEPBAR.LE gsb0, 0x0 ;  /* 0x00008000000079c5 */ /* 0x000fc40000010000 */
[----:B------:R-:W-:-:S15]  /*1390*/  WARPGROUP.ARRIVE ;  /* 0x00000000000079c5 */ /* 0x000fde0000000000 */
[----:B------:R-:W-:-:S05]  /*13a0*/  NOP ;  /* 0x0000000000007918 */ /* 0x000fca0000000000 */
[----:B------:R-:W-:Y:S01]  /*13b0*/  HGMMA.64x256x16.F32.BF16 R24, gdesc[UR8], R24, gsb0 ;  /* 0x03e00000081879f0 */ /* 0x000fe20008001818 */
[----:B------:R-:W-:Y:S02]  /*13c0*/  UIADD3 UR8, UR6, 0x4, URZ ;  /* 0x0000000406087890 */ /* 0x000fe4000fffe03f */
[----:B------:R-:W-:Y:S01]  /*13d0*/  UIADD3 UR10, UR7, 0x4, URZ ;  /* 0x00000004070a7890 */ /* 0x000fe2000fffe03f */
[----:B------:R-:W-:Y:S01]  /*13e0*/  UMOV UR9, 0x40000040 ;  /* 0x4000004000097882 */ /* 0x000fe20000000000 */
[----:B------:R-:W-:Y:S01]  /*13f0*/  UMOV UR11, 0x40000040 ;  /* 0x40000040000b7882 */ /* 0x000fe20000000000 */
[----:B------:R-:W-:Y:S02]  /*1400*/  WARPGROUP.DEPBAR.LE gsb0, 0x0 ;  /* 0x00008000000079c5 */ /* 0x000fe40000010000 */
        /* <DEDUP_REMOVED lines=10> */
[----:B------:R-:W-:Y:S03]  /*14b0*/  HGMMA.64x256x16.F32.BF16 R24, gdesc[UR8], R24, gsb0 ;  /* 0x03e00000081879f0 */ /* 0x000fe60008001818 */
[----:B------:R-:W-:Y:S02]  /*14c0*/  WARPGROUP.DEPBAR.LE gsb0, 0x0 ;  /* 0x00008000000079c5 */ /* 0x000fe40000010000 */
[----:B------:R-:W-:Y:S05]  /*14d0*/  @!P1 BRA `(.L_x_18) ;  /* 0x0000000400249947 */ /* 0x000fea0003800000 */
[----:B------:R-:W-:-:S04]  /*14e0*/  UIADD3 UR6, UR39, 0x1, URZ ;  /* 0x0000000127067890 */ /* 0x000fc8000fffe03f */
[----:B------:R-:W-:-:S04]  /*14f0*/  UISETP.NE.AND UP0, UPT, UR6, 0x4, UPT ;  /* 0x000000040600788c */ /* 0x000fc8000bf05270 */
[----:B------:R-:W-:Y:S02]  /*1500*/  USEL UR7, URZ, 0x1, UP0 ;  /* 0x000000013f077887 */ /* 0x000fe40008000000 */
[----:B------:R-:W-:Y:S02]  /*1510*/  USEL UR6, UR6, URZ, UP0 ;  /* 0x0000003f06067287 */ /* 0x000fe40008000000 */
[----:B------:R-:W-:-:S06]  /*1520*/  ULOP3.LUT UR7, UR38, UR7, URZ, 0x3c, !UPT ;  /* 0x0000000726077292 */ /* 0x000fcc000f8e3c3f */
[----:B01----:R-:W-:Y:S01]  /*1530*/  IMAD.U32 R5, RZ, RZ, UR7 ;  /* 0x00000007ff057e24 */ /* 0x003fe2000f8e00ff */
[----:B------:R-:W-:-:S06]  /*1540*/  UMOV UR7, UR39 ;  /* 0x0000002700077c82 */ /* 0x000fcc0008000000 */
.L_x_25:
[----:B01----:R-:W-:Y:S05]  /*1550*/  @!P0 BRA `(.L_x_19) ;  /* 0x0000000000048947 */ /* 0x003fea0003800000 */
[----:B------:R-:W-:Y:S01]  /*1560*/  BPT.TRAP 0x1 ;  /* 0x000000040000795c */ /* 0x000fe20000300000 */
.L_x_19:
[----:B------:R-:W0:Y:S01]  /*1570*/  S2UR UR9, SR_CgaCtaId ;  /* 0x00000000000979c3 */ /* 0x000e220000008800 */
[----:B------:R-:W-:Y:S01]  /*1580*/  UMOV UR8, 0x400 ;  /* 0x0000040000087882 */ /* 0x000fe20000000000 */
[----:B------:R-:W-:Y:S01]  /*1590*/  SHF.L.U32 R3, R5, 0x1f, RZ ;  /* 0x0000001f05037819 */ /* 0x000fe200000006ff */
[----:B0-----:R-:W-:-:S04]  /*15a0*/  ULEA UR14, UR9, UR8, 0x18 ;  /* 0x00000008090e7291 */ /* 0x001fc8000f8ec03f */
[----:B------:R-:W-:-:S09]  /*15b0*/  ULEA UR8, UR6, UR14, 0x3 ;  /* 0x0000000e06087291 */ /* 0x000fd2000f8e183f */
[----:B------:R0:W1:Y:S01]  /*15c0*/  SYNCS.PHASECHK.TRANS64.TRYWAIT P1, [UR8], R3 ;  /* 0x00000003ff0075a7 */ /* 0x0000620008020148 */
[----:B------:R-:W-:Y:S05]  /*15d0*/  @!P0 BRA `(.L_x_20) ;  /* 0x0000000000048947 */ /* 0x000fea0003800000 */
[----:B------:R-:W-:Y:S01]  /*15e0*/  BPT.TRAP 0x1 ;  /* 0x000000040000795c */ /* 0x000fe20000300000 */
.L_x_20:
[----:B-1----:R-:W-:Y:S05]  /*15f0*/  @P1 BRA `(.L_x_21) ;  /* 0x0000000000081947 */ /* 0x002fea0003800000 */
[----:B------:R-:W1:Y:S02]  /*1600*/  SYNCS.PHASECHK.TRANS64.TRYWAIT P1, [UR8], R3 ;  /* 0x00000003ff0075a7 */ /* 0x000e640008020148 */
[----:B-1----:R-:W-:Y:S05]  /*1610*/  @!P1 BRA `(.L_x_22) ;  /* 0x0000009c00f89947 */ /* 0x002fea0003800000 */
.L_x_21:
[----:B------:R-:W-:Y:S01]  /*1620*/  ULEA UR12, UR6, UR4, 0xa ;  /* 0x00000004060c7291 */ /* 0x000fe2000f8e503f */
[----:B------:R-:W-:Y:S01]  /*1630*/  WARPGROUP.ARRIVE ;  /* 0x00000000000079c5 */ /* 0x000fe20000000000 */
[----:B------:R-:W-:Y:S01]  /*1640*/  ULEA UR13, UR6, UR5, 0xb ;  /* 0x00000005060d7291 */ /* 0x000fe2000f8e583f */
[----:B------:R-:W-:Y:S01]  /*1650*/  UMOV UR9, 0x40000040 ;  /* 0x4000004000097882 */ /* 0x000fe20000000000 */
[----:B------:R-:W-:-:S03]  /*1660*/  UMOV UR11, 0x40000040 ;  /* 0x40000040000b7882 */ /* 0x000fc60000000000 */
[----:B------:R-:W-:Y:S02]  /*1670*/  UMOV UR8, UR12 ;  /* 0x0000000c00087c82 */ /* 0x000fe40008000000 */
[----:B------:R-:W-:Y:S02]  /*1680*/  UMOV UR10, UR13 ;  /* 0x0000000d000a7c82 */ /* 0x000fe40008000000 */
[----:B------:R-:W-:Y:S01]  /*1690*/  HGMMA.64x256x16.F32.BF16 R24, gdesc[UR8], R24, gsb0 ;  /* 0x03e00000081879f0 */ /* 0x000fe20008001818 */
        /* <DEDUP_REMOVED lines=26> */
[----:B------:R-:W-:Y:S01]  /*1840*/  BPT.TRAP 0x1 ;  /* 0x000000040000795c */ /* 0x000fe20000300000 */
.L_x_23:
[----:B------:R-:W-:Y:S01]  /*1850*/  ULEA UR8, UR7, UR14, 0x3 ;  /* 0x0000000e07087291 */ /* 0x000fe2000f8e183f */
[----:B------:R-:W-:-:S03]  /*1860*/  ISETP.GT.U32.AND P1, PT, R19, 0x1, PT ;  /* 0x000000011300780c */ /* 0x000fc60003f24070 */
[----:B------:R-:W-:-:S04]  /*1870*/  UIADD3 UR8, UR8, 0x20, URZ ;  /* 0x0000002008087890 */ /* 0x000fc8000fffe03f */
[----:B------:R-:W-:-:S09]  /*1880*/  UPRMT UR8, URZ, 0x654, UR8 ;  /* 0x000006543f087896 */ /* 0x000fd20008000008 */
[----:B------:R-:W-:Y:S01]  /*1890*/  SYNCS.ARRIVE.TRANS64.RED.A1T0 RZ, [UR8], RZ ;  /* 0x000000ffffff79a7 */ /* 0x000fe20008100408 */
[----:B------:R-:W-:Y:S05]  /*18a0*/  @P1 BRA `(.L_x_24) ;  /* 0x0000000000041947 */ /* 0x000fea0003800000 */
[----:B------:R-:W-:Y:S01]  /*18b0*/  BPT.TRAP 0x1 ;  /* 0x000000040000795c */ /* 0x000fe20000300000 */
.L_x_24:
[----:B------:R-:W-:Y:S01]  /*18c0*/  UIADD3 UR6, UR6, 0x1, URZ ;  /* 0x0000000106067890 */ /* 0x000fe2000fffe03f */
[C---:B------:R-:W-:Y:S01]  /*18d0*/  ISETP.GT.AND P1, PT, R0.reuse, 0x1, PT ;  /* 0x000000010000780c */ /* 0x040fe20003f24270 */
[----:B------:R-:W-:Y:S01]  /*18e0*/  UIADD3 UR7, UR7, 0x1, URZ ;  /* 0x0000000107077890 */ /* 0x000fe2000fffe03f */
[----:B------:R-:W-:Y:S01]  /*18f0*/  VIADD R0, R0, 0xffffffff ;  /* 0xffffffff00007836 */ /* 0x000fe20000000000 */
[----:B------:R-:W-:Y:S02]  /*1900*/  UISETP.NE.AND UP0, UPT, UR6, 0x4, UPT ;  /* 0x000000040600788c */ /* 0x000fe4000bf05270 */
[----:B------:R-:W-:Y:S02]  /*1910*/  UISETP.NE.AND UP1, UPT, UR7, 0x4, UPT ;  /* 0x000000040700788c */ /* 0x000fe4000bf25270 */
[----:B------:R-:W-:Y:S02]  /*1920*/  USEL UR8, URZ, 0x1, UP0 ;  /* 0x000000013f087887 */ /* 0x000fe40008000000 */
[----:B------:R-:W-:-:S02]  /*1930*/  USEL UR6, UR6, URZ, UP0 ;  /* 0x0000003f06067287 */ /* 0x000fc40008000000 */
[----:B------:R-:W-:Y:S02]  /*1940*/  USEL UR7, UR7, URZ, UP1 ;  /* 0x0000003f07077287 */ /* 0x000fe40008800000 */
[----:B------:R-:W-:Y:S01]  /*1950*/  LOP3.LUT R5, R5, UR8, RZ, 0x3c, !PT ;  /* 0x0000000805057c12 */ /* 0x000fe2000f8e3cff */
[----:B------:R-:W-:Y:S09]  /*1960*/  @P1 BRA `(.L_x_25) ;  /* 0xfffffff800f81947 */ /* 0x000ff2000383ffff */
.L_x_18:
[----:B------:R-:W2:Y:S02]  /*1970*/  LDC R0, c[0x0][0x28c] ;  /* 0x0000a300ff007b82 */ /* 0x000ea40000000800 */
[----:B--2---:R-:W-:-:S13]  /*1980*/  ISETP.GE.AND P1, PT, R0, 0x1, PT ;  /* 0x000000010000780c */ /* 0x004fda0003f26270 */
[----:B------:R-:W-:Y:S05]  /*1990*/  @!P1 BRA `(.L_x_26) ;  /* 0x0000000000409947 */ /* 0x000fea0003800000 */
[----:B------:R-:W-:Y:S05]  /*19a0*/  @!P0 BRA `(.L_x_27) ;  /* 0x0000000000048947 */ /* 0x000fea0003800000 */
[----:B------:R-:W-:Y:S01]  /*19b0*/  BPT.TRAP 0x1 ;  /* 0x000000040000795c */ /* 0x000fe20000300000 */
.L_x_27:
[----:B------:R-:W2:Y:S01]  /*19c0*/  S2UR UR6, SR_CgaCtaId ;  /* 0x00000000000679c3 */ /* 0x000ea20000008800 */
[----:B------:R-:W-:Y:S01]  /*19d0*/  UISETP.LT.AND UP0, UPT, UR40, 0x1, UPT ;  /* 0x000000012800788c */ /* 0x000fe2000bf01270 */
[----:B------:R-:W-:Y:S01]  /*19e0*/  ISETP.GT.U32.AND P0, PT, R19, 0x1, PT ;  /* 0x000000011300780c */ /* 0x000fe20003f04070 */
[----:B------:R-:W-:Y:S02]  /*19f0*/  UMOV UR5, 0x400 ;  /* 0x0000040000057882 */ /* 0x000fe40000000000 */
[----:B------:R-:W-:-:S04]  /*1a00*/  USEL UR4, UR40, 0x1, UP0 ;  /* 0x0000000128047887 */ /* 0x000fc80008000000 */
[----:B------:R-:W-:-:S04]  /*1a10*/  UIADD3 UR4, UR39, UR40, -UR4 ;  /* 0x0000002827047290 */ /* 0x000fc8000fffe804 */
[----:B------:R-:W-:-:S04]  /*1a20*/  USHF.L.U32 UR4, UR4, 0x3, URZ ;  /* 0x0000000304047899 */ /* 0x000fc8000800063f */
[----:B------:R-:W-:Y:S02]  /*1a30*/  ULOP3.LUT UR4, UR4, 0x18, URZ, 0xc0, !UPT ;  /* 0x0000001804047892 */ /* 0x000fe4000f8ec03f */
[----:B--2---:R-:W-:-:S04]  /*1a40*/  ULEA UR5, UR6, UR5, 0x18 ;  /* 0x0000000506057291 */ /* 0x004fc8000f8ec03f */
[----:B------:R-:W-:-:S04]  /*1a50*/  UIADD3 UR4, UR5, 0x20, UR4 ;  /* 0x0000002005047890 */ /* 0x000fc8000fffe004 */
[----:B------:R-:W-:-:S09]  /*1a60*/  UPRMT UR4, URZ, 0x654, UR4 ;  /* 0x000006543f047896 */ /* 0x000fd20008000004 */
[----:B------:R-:W-:Y:S01]  /*1a70*/  SYNCS.ARRIVE.TRANS64.RED.A1T0 RZ, [UR4], RZ ;  /* 0x000000ffffff79a7 */ /* 0x000fe20008100404 */
[----:B------:R-:W-:Y:S05]  /*1a80*/  @P0 BRA `(.L_x_26) ;  /* 0x0000000000040947 */ /* 0x000fea0003800000 */
[----:B------:R-:W-:Y:S01]  /*1a90*/  BPT.TRAP 0x1 ;  /* 0x000000040000795c */ /* 0x000fe20000300000 */
.L_x_26:
[----:B------:R-:W2:Y:S01]  /*1aa0*/  LDC R7, c[0x0][0x288] ;  /* 0x0000a200ff077b82 */ /* 0x000ea20000000800 */
[----:B01----:R-:W-:Y:S01]  /*1ab0*/  SHF.R.U32.HI R3, RZ, 0x2, R18 ;  /* 0x00000002ff037819 */ /* 0x003fe20000011612 */
[----:B------:R-:W-:Y:S01]  /*1ac0*/  UIADD3 UR39, UR40, UR39, URZ ;  /* 0x0000002728277290 */ /* 0x000fe2000fffe03f */
[C---:B------:R-:W-:Y:S01]  /*1ad0*/  LOP3.LUT R4, R18.reuse, 0x60, RZ, 0xc0, !PT ;  /* 0x0000006012047812 */ /* 0x040fe200078ec0ff */
[----:B------:R-:W-:Y:S01]  /*1ae0*/  ULDC UR8, c[0x0][0x284] ;  /* 0x0000a10000087ab9 */ /* 0x000fe20000000800 */
[----:B------:R-:W-:Y:S01]  /*1af0*/  LOP3.LUT R3, R3, 0x7, RZ, 0xc0, !PT ;  /* 0x0000000703037812 */ /* 0x000fe200078ec0ff */
[----:B------:R-:W-:Y:S01]  /*1b00*/  USHF.R.U32.HI UR4, URZ, 0x2, UR39 ;  /* 0x000000023f047899 */ /* 0x000fe20008011627 */
[----:B------:R-:W-:Y:S01]  /*1b10*/  SHF.R.U32.HI R10, RZ, 0x1, R4 ;  /* 0x00000001ff0a7819 */ /* 0x000fe20000011604 */
[----:B------:R-:W-:Y:S01]  /*1b20*/  IMAD.SHL.U32 R4, R18, 0x2, RZ ;  /* 0x0000000212047824 */ /* 0x000fe200078e00ff */
[----:B------:R-:W-:Y:S01]  /*1b30*/  LOP3.LUT R0, R22, 0x1, RZ, 0xc0, !PT ;  /* 0x0000000116007812 */ /* 0x000fe200078ec0ff */
[----:B------:R-:W-:Y:S01]  /*1b40*/  ULOP3.LUT UR4, UR4, 0x1, URZ, 0xc0, !UPT ;  /* 0x0000000104047892 */ /* 0x000fe2000f8ec03f */
[----:B------:R-:W-:Y:S01]  /*1b50*/  IADD3 R5, RZ, -R10, -R3 ;  /* 0x8000000aff057210 */ /* 0x000fe20007ffe803 */
[----:B------:R-:W-:Y:S01]  /*1b60*/  UISETP.GT.U32.AND UP1, UPT, UR39, 0x3, UPT ;  /* 0x000000032700788c */ /* 0x000fe2000bf24070 */
[----:B------:R-:W-:Y:S01]  /*1b70*/  LOP3.LUT R9, R4, 0x6, RZ, 0xc0, !PT ;  /* 0x0000000604097812 */ /* 0x000fe200078ec0ff */
[C---:B------:R-:W-:Y:S01]  /*1b80*/  IMAD.SHL.U32 R6, R0.reuse, 0x40, RZ ;  /* 0x0000004000067824 */ /* 0x040fe200078e00ff */
[----:B------:R-:W-:Y:S01]  /*1b90*/  UISETP.NE.U32.AND UP0, UPT, UR4, 0x1, UPT ;  /* 0x000000010400788c */ /* 0x000fe2000bf05070 */
[----:B------:R-:W-:Y:S01]  /*1ba0*/  IMAD R11, R0, -0x40, R5 ;  /* 0xffffffc0000b7824 */ /* 0x000fe200078e0205 */
[----:B------:R-:W-:Y:S01]  /*1bb0*/  LOP3.LUT R0, R18, 0x3, RZ, 0xc0, !PT ;  /* 0x0000000312007812 */ /* 0x000fe200078ec0ff */
[----:B------:R-:W-:Y:S01]  /*1bc0*/  ULDC.64 UR6, c[0x0][0x5d0] ;  /* 0x0001740000067ab9 */ /* 0x000fe20000000a00 */
[----:B------:R-:W-:Y:S01]  /*1bd0*/  PRMT R8, R9, 0x6540, R152 ;  /* 0x0000654009087816 */ /* 0x000fe20000000098 */
[----:B------:R-:W-:Y:S01]  /*1be0*/  IMAD.SHL.U32 R152, R152, 0x100, RZ ;  /* 0x0000010098987824 */ /* 0x000fe200078e00ff */
[----:B------:R-:W-:Y:S01]  /*1bf0*/  SHF.R.S32.HI R21, RZ, 0x1f, R23 ;  /* 0x0000001fff157819 */ /* 0x000fe20000011417 */
[----:B------:R-:W-:Y:S01]  /*1c00*/  UISETP.LT.U32.AND UP1, UPT, UR40, 0x4, UP1 ;  /* 0x000000042800788c */ /* 0x000fe20008f21070 */
[----:B------:R-:W-:Y:S01]  /*1c10*/  SHF.R.S32.HI R9, RZ, 0x1f, R8 ;  /* 0x0000001fff097819 */ /* 0x000fe20000011408 */
[----:B--2---:R-:W-:Y:S01]  /*1c20*/  IMAD R13, R0, -0x2, R7 ;  /* 0xfffffffe000d7824 */ /* 0x004fe200078e0207 */
[----:B------:R-:W-:Y:S01]  /*1c30*/  ISETP.GE.AND P0, PT, R152, R7, PT ;  /* 0x000000079800720c */ /* 0x000fe20003f06270 */
[----:B------:R-:W-:Y:S01]  /*1c40*/  IMAD.SHL.U32 R0, R153, 0x80, RZ ;  /* 0x0000008099007824 */ /* 0x000fe200078e00ff */
[----:B------:R-:W-:Y:S01]  /*1c50*/  UISETP.GT.U32.AND UP0, UPT, UR40, 0x3, !UP0 ;  /* 0x000000032800788c */ /* 0x000fe2000c704070 */
[----:B------:R-:W-:Y:S01]  /*1c60*/  IMAD R4, R21, UR6, RZ ;  /* 0x0000000615047c24 */ /* 0x000fe2000f8e02ff */
[----:B------:R-:W-:Y:S01]  /*1c70*/  LOP3.LUT R3, R6, 0x40, R3, 0xe2, !PT ;  /* 0x0000004006037812 */ /* 0x000fe200078ee203 */
[----:B------:R-:W-:Y:S01]  /*1c80*/  USEL UR5, URZ, 0x1, !UP1 ;  /* 0x000000013f057887 */ /* 0x000fe2000c800000 */
[C---:B------:R-:W-:Y:S01]  /*1c90*/  ISETP.GE.OR P0, PT, R0.reuse, UR8, P0 ;  /* 0x0000000800007c0c */ /* 0x040fe20008706670 */
[----:B------:R-:W-:Y:S01]  /*1ca0*/  USEL UR4, URZ, 0x1, !UP0 ;  /* 0x000000013f047887 */ /* 0x000fe2000c000000 */
[----:B------:R-:W-:Y:S01]  /*1cb0*/  IMAD.WIDE R6, R153, 0x80, RZ ;  /* 0x0000008099067825 */ /* 0x000fe200078e02ff */
[----:B------:R-:W-:Y:S01]  /*1cc0*/  ULOP3.LUT UR39, UR39, 0x3, URZ, 0xc0, !UPT ;  /* 0x0000000327277892 */ /* 0x000fe2000f8ec03f */
[----:B------:R-:W-:Y:S01]  /*1cd0*/  IADD3 R0, -R0, UR8, R11 ;  /* 0x0000000800007c10 */ /* 0x000fe2000fffe10b */
[----:B------:R-:W-:Y:S01]  /*1ce0*/  ULOP3.LUT UR38, UR4, UR38, UR5, 0x96, !UPT ;  /* 0x0000002604267292 */ /* 0x000fe2000f8e9605 */
[C---:B------:R-:W-:Y:S01]  /*1cf0*/  IMAD R15, R23.reuse, UR7, R4 ;  /* 0x00000007170f7c24 */ /* 0x040fe2000f8e0204 */
[----:B------:R-:W-:Y:S01]  /*1d00*/  LOP3.LUT R167, R6, R3, R10, 0xfe, !PT ;  /* 0x0000000306a77212 */ /* 0x000fe200078efe0a */
[----:B------:R-:W-:-:S04]  /*1d10*/  IMAD.WIDE.U32 R4, R23, UR6, R8 ;  /* 0x0000000617047c25 */ /* 0x000fc8000f8e0008 */
[----:B------:R-:W-:Y:S02]  /*1d20*/  IMAD.IADD R5, R5, 0x1, R15 ;  /* 0x0000000105057824 */ /* 0x000fe400078e020f */
[----:B------:R-:W-:Y:S02]  /*1d30*/  IMAD.IADD R3, R13, 0x1, -R152 ;  /* 0x000000010d037824 */ /* 0x000fe400078e0a98 */
[----:B------:R-:W-:Y:S01]  /*1d40*/  IMAD.MOV.U32 R153, RZ, RZ, -0x1 ;  /* 0xffffffffff997424 */ /* 0x000fe200078e00ff */
[----:B------:R-:W-:Y:S06]  /*1d50*/  @P0 BRA `(.L_x_28) ;  /* 0x0000007800dc0947 */ /* 0x000fec0003800000 */
[----:B------:R-:W0:Y:S01]  /*1d60*/  LDC.64 R10, c[0x0][0x5c8] ;  /* 0x00017200ff0a7b82 */ /* 0x000e220000000a00 */
[----:B-----5:R-:W-:Y:S01]  /*1d70*/  FSETP.NEU.AND P0, PT, R155, RZ, PT ;  /* 0x000000ff9b00720b */ /* 0x020fe20003f0d000 */
[----:B------:R-:W-:Y:S01]  /*1d80*/  BSSY B0, `(.L_x_28) ;  /* 0x00007b4000007945 */ /* 0x000fe20003800000 */
[----:B------:R-:W-:-:S04]  /*1d90*/  ISETP.GT.AND P2, PT, R3, RZ, PT ;  /* 0x000000ff0300720c */ /* 0x000fc80003f44270 */
[----:B------:R-:W-:Y:S01]  /*1da0*/  ISETP.GT.AND P1, PT, R0, RZ, P2 ;  /* 0x000000ff0000720c */ /* 0x000fe20001724270 */
[-C--:B0-----:R-:W-:Y:S02]  /*1db0*/  IMAD R12, R7, R10.reuse, RZ ;  /* 0x0000000a070c7224 */ /* 0x081fe400078e02ff */
[----:B------:R-:W-:-:S04]  /*1dc0*/  IMAD.WIDE.U32 R160, R167, R10, R4 ;  /* 0x0000000aa7a07225 */ /* 0x000fc800078e0004 */
[----:B------:R-:W-:-:S04]  /*1dd0*/  IMAD R5, R167, R11, R12 ;  /* 0x0000000ba7057224 */ /* 0x000fc800078e020c */
[----:B------:R-:W-:Y:S01]  /*1de0*/  IMAD.IADD R169, R161, 0x1, R5 ;  /* 0x00000001a1a97824 */ /* 0x000fe200078e0205 */
[----:B------:R-:W-:Y:S06]  /*1df0*/  @!P0 BRA `(.L_x_29) ;  /* 0x0000005400988947 */ /* 0x000fec0003800000 */
[----:B------:R-:W0:Y:S01]  /*1e00*/  LDC.64 R14, c[0x0][0x5b8] ;  /* 0x00016e00ff0e7b82 */ /* 0x000e220000000a00 */
[----:B------:R-:W-:-:S07]  /*1e10*/  ULDC.64 UR4, c[0x0][0x5c0] ;  /* 0x0001700000047ab9 */ /* 0x000fce0000000a00 */
[----:B------:R-:W1:Y:S08]  /*1e20*/  LDC.64 R164, c[0x0][0x5b0] ;  /* 0x00016c00ffa47b82 */ /* 0x000e700000000a00 */
[----:B------:R-:W2:Y:S01]  /*1e30*/  LDC.64 R12, c[0x0][0x5a8] ;  /* 0x00016a00ff0c7b82 */ /* 0x000ea20000000a00 */
[-C--:B0-----:R-:W-:Y:S02]  /*1e40*/  IMAD R4, R21, R14.reuse, RZ ;  /* 0x0000000e15047224 */ /* 0x081fe400078e02ff */
[----:B------:R-:W-:-:S04]  /*1e50*/  IMAD.WIDE.U32 R162, R23, R14, R8 ;  /* 0x0000000e17a27225 */ /* 0x000fc800078e0008 */
[----:B------:R-:W-:Y:S02]  /*1e60*/  IMAD R159, R23, R15, R4 ;  /* 0x0000000f179f7224 */ /* 0x000fe400078e0204 */
[-C--:B-1----:R-:W-:Y:S02]  /*1e70*/  IMAD R6, R7, R164.reuse, RZ ;  /* 0x000000a407067224 */ /* 0x082fe400078e02ff */
[----:B------:R-:W-:Y:S02]  /*1e80*/  IMAD.IADD R21, R163, 0x1, R159 ;  /* 0x00000001a3157824 */ /* 0x000fe400078e029f */
[----:B------:R-:W-:Y:S02]  /*1e90*/  IMAD.MOV.U32 R20, RZ, RZ, R162 ;  /* 0x000000ffff147224 */ /* 0x000fe400078e00a2 */
[C---:B------:R-:W-:Y:S02]  /*1ea0*/  IMAD R161, R167.reuse, R165, R6 ;  /* 0x000000a5a7a17224 */ /* 0x040fe400078e0206 */
[----:B------:R-:W-:-:S04]  /*1eb0*/  IMAD.WIDE.U32 R4, R167, R164, R20 ;  /* 0x000000a4a7047225 */ /* 0x000fc800078e0014 */
[----:B------:R-:W-:Y:S01]  /*1ec0*/  IMAD.IADD R5, R5, 0x1, R161 ;  /* 0x0000000105057824 */ /* 0x000fe200078e02a1 */
[----:B--2---:R-:W-:-:S04]  /*1ed0*/  LEA R6, P0, R4, R12, 0x1 ;  /* 0x0000000c04067211 */ /* 0x004fc800078008ff */
[----:B------:R-:W-:-:S05]  /*1ee0*/  LEA.HI.X R7, R4, R13, R5, 0x1, P0 ;  /* 0x0000000d04077211 */ /* 0x000fca00000f0c05 */
[----:B------:R0:W2:Y:S01]  /*1ef0*/  @P1 LDG.E.LTC128B.U16 R15, desc[UR36][R6.64] ;  /* 0x00000024060f1981 */ /* 0x0000a2000c1e1520 */
[----:B------:R-:W-:Y:S01]  /*1f00*/  IMAD.WIDE.U32 R156, R167, R164, R8 ;  /* 0x000000a4a79c7225 */ /* 0x000fe200078e0008 */
[----:B------:R-:W-:Y:S03]  /*1f10*/  BSSY B1, `(.L_x_30) ;  /* 0x0000013000017945 */ /* 0x000fe60003800000 */
[----:B------:R-:W-:Y:S02]  /*1f20*/  IMAD.IADD R157, R161, 0x1, R157 ;  /* 0x00000001a19d7824 */ /* 0x000fe400078e029d */
[----:B------:R-:W-:-:S04]  /*1f30*/  IMAD.WIDE.U32 R156, R23, R14, R156 ;  /* 0x0000000e179c7225 */ /* 0x000fc800078e009c */
[----:B0-----:R-:W-:Y:S01]  /*1f40*/  IMAD.IADD R7, R159, 0x1, R157 ;  /* 0x000000019f077824 */ /* 0x001fe200078e029d */
[----:B------:R-:W-:Y:S02]  /*1f50*/  LEA R6, P4, R156, R12, 0x1 ;  /* 0x0000000c9c067211 */ /* 0x000fe400078808ff */
[----:B------:R-:W-:Y:S02]  /*1f60*/  SHF.L.U64.HI R157, R164, 0x3, R165 ;  /* 0x00000003a49d7819 */ /* 0x000fe400000102a5 */
[----:B------:R-:W-:Y:S01]  /*1f70*/  LEA.HI.X R7, R156, R13, R7, 0x1, P4 ;  /* 0x0000000d9c077211 */ /* 0x000fe200020f0c07 */
[----:B------:R-:W-:Y:S02]  /*1f80*/  IMAD.SHL.U32 R156, R164, 0x8, RZ ;  /* 0x00000008a49c7824 */ /* 0x000fe400078e00ff */
[----:B--2---:R-:W-:-:S04]  /*1f90*/  IMAD.U32 R4, R15, 0x10000, RZ ;  /* 0x000100000f047824 */ /* 0x004fc800078e00ff */
[----:B------:R-:W-:Y:S01]  /*1fa0*/  FMUL R5, R4, R155 ;  /* 0x0000009b04057220 */ /* 0x000fe20000400000 */
[----:B------:R-:W-:-:S03]  /*1fb0*/  LEA R4, P0, R160, UR4, 0x1 ;  /* 0x00000004a0047c11 */ /* 0x000fc6000f8008ff */
[----:B------:R-:W-:Y:S01]  /*1fc0*/  FFMA R24, R24, R154, R5 ;  /* 0x0000009a18187223 */ /* 0x000fe20000000005 */
[----:B------:R-:W-:Y:S02]  /*1fd0*/  LEA.HI.X R5, R160, UR5, R169, 0x1, P0 ;  /* 0x00000005a0057c11 */ /* 0x000fe400080f0ca9 */
[----:B------:R-:W-:Y:S02]  /*1fe0*/  ISETP.GT.AND P0, PT, R3, 0x1, PT ;  /* 0x000000010300780c */ /* 0x000fe40003f04270 */
[----:B------:R-:W-:Y:S02]  /*1ff0*/  F2FP.BF16.F32.PACK_AB R24, RZ, R24 ;  /* 0x00000018ff18723e */ /* 0x000fe400000010ff */
[----:B------:R-:W-:-:S03]  /*2000*/  ISETP.GT.AND P3, PT, R0, RZ, P0 ;  /* 0x000000ff0000720c */ /* 0x000fc60000764270 */
[----:B------:R0:W-:Y:S10]  /*2010*/  @P1 STG.E.U16 desc[UR36][R4.64], R24 ;  /* 0x0000001804001986 */ /* 0x0001f4000c101524 */
[----:B------:R-:W-:Y:S05]  /*2020*/  @!P3 BRA `(.L_x_31) ;  /* 0x000000000004b947 */ /* 0x000fea0003800000 */
[----:B------:R1:W5:Y:S02]  /*2030*/  LDG.E.LTC128B.U16 R15, desc[UR36][R6.64+0x2] ;  /* 0x00000224060f7981 */ /* 0x000364000c1e1520 */
.L_x_31:
[----:B------:R-:W-:Y:S05]  /*2040*/  BSYNC B1 ;  /* 0x0000000000017941 */ /* 0x000fea0003800000 */
.L_x_30:
[----:B-----5:R-:W-:Y:S01]  /*2050*/  IMAD.U32 R20, R15, 0x10000, RZ ;  /* 0x000100000f147824 */ /* 0x020fe200078e00ff */
[----:B------:R-:W-:Y:S01]  /*2060*/  ISETP.GT.AND P2, PT, R0, 0x8, P2 ;  /* 0x000000080000780c */ /* 0x000fe20001744270 */
[----:B------:R-:W-:Y:S01]  /*2070*/  IMAD.WIDE.U32 R156, R167, R164, R156 ;  /* 0x000000a4a79c7225 */ /* 0x000fe200078e009c */
[----:B------:R-:W-:-:S03]  /*2080*/  PRMT R152, R15, 0x7610, R152 ;  /* 0x000076100f987816 */ /* 0x000fc60000000098 */
[----:B------:R-:W-:Y:S01]  /*2090*/  FMUL R20, R20, R155 ;  /* 0x0000009b14147220 */ /* 0x000fe20000400000 */
[----:B------:R-:W-:Y:S01]  /*20a0*/  IMAD.IADD R161, R161, 0x1, R157 ;  /* 0x00000001a1a17824 */ /* 0x000fe200078e029d */
[----:B------:R-:W-:Y:S02]  /*20b0*/  IADD3 R162, P1, R162, R156, RZ ;  /* 0x0000009ca2a27210 */ /* 0x000fe40007f3e0ff */
[----:B------:R-:W-:-:S03]  /*20c0*/  FFMA R25, R25, R154, R20 ;  /* 0x0000009a19197223 */ /* 0x000fc60000000014 */
[----:B------:R-:W-:Y:S02]  /*20d0*/  IMAD.X R21, R161, 0x1, R21, P1 ;  /* 0x00000001a1157824 */ /* 0x000fe400008e0615 */
[----:B------:R-:W-:Y:S02]  /*20e0*/  F2FP.BF16.F32.PACK_AB R25, RZ, R25 ;  /* 0x00000019ff19723e */ /* 0x000fe400000010ff */
[C---:B------:R-:W-:Y:S02]  /*20f0*/  LEA R20, P1, R162.reuse, R12, 0x1 ;  /* 0x0000000ca2147211 */ /* 0x040fe400078208ff */
[----:B------:R-:W-:Y:S02]  /*2100*/  PRMT R157, R25, 0x7610, R157 ;  /* 0x00007610199d7816 */ /* 0x000fe4000000009d */
[----:B------:R-:W-:-:S03]  /*2110*/  LEA.HI.X R21, R162, R13, R21, 0x1, P1 ;  /* 0x0000000da2157211 */ /* 0x000fc600008f0c15 */
[----:B------:R2:W-:Y:S04]  /*2120*/  @P3 STG.E.U16 desc[UR36][R4.64+0x2], R157 ;  /* 0x0000029d04003986 */ /* 0x0005e8000c101524 */
[----:B------:R-:W0:Y:S01]  /*2130*/  @P2 LDG.E.LTC128B.U16 R152, desc[UR36][R20.64] ;  /* 0x0000002414982981 */ /* 0x000e22000c1e1520 */
[----:B------:R-:W-:Y:S01]  /*2140*/  IADD3 R8, P1, R8, R156, RZ ;  /* 0x0000009c08087210 */ /* 0x000fe20007f3e0ff */
[----:B------:R-:W-:Y:S01]  /*2150*/  BSSY B1, `(.L_x_32) ;  /* 0x0000011000017945 */ /* 0x000fe20003800000 */
[----:B------:R-:W-:Y:S02]  /*2160*/  SHF.L.U64.HI R11, R10, 0x4, R11 ;  /* 0x000000040a0b7819 */ /* 0x000fe4000001020b */
[----:B------:R-:W-:Y:S01]  /*2170*/  ISETP.GT.AND P0, PT, R0, 0x8, P0 ;  /* 0x000000080000780c */ /* 0x000fe20000704270 */
[----:B------:R-:W-:Y:S01]  /*2180*/  IMAD.X R9, R9, 0x1, R161, P1 ;  /* 0x0000000109097824 */ /* 0x000fe200008e06a1 */
[----:B------:R-:W-:Y:S01]  /*2190*/  LEA R10, P1, R10, R4, 0x4 ;  /* 0x000000040a0a7211 */ /* 0x000fe200078220ff */
[----:B------:R-:W-:-:S04]  /*21a0*/  IMAD.WIDE.U32 R14, R23, R14, R8 ;  /* 0x0000000e170e7225 */ /* 0x000fc800078e0008 */
[----:B------:R-:W-:Y:S01]  /*21b0*/  IMAD.X R11, R11, 0x1, R5, P1 ;  /* 0x000000010b0b7824 */ /* 0x000fe200008e0605 */
[----:B------:R-:W-:Y:S01]  /*21c0*/  LEA R8, P3, R14, R12, 0x1 ;  /* 0x0000000c0e087211 */ /* 0x000fe200078608ff */
[----:B------:R-:W-:-:S05]  /*21d0*/  IMAD.IADD R9, R159, 0x1, R15 ;  /* 0x000000019f097824 */ /* 0x000fca00078e020f */
[----:B------:R-:W-:Y:S01]  /*21e0*/  LEA.HI.X R9, R14, R13, R9, 0x1, P3 ;  /* 0x0000000d0e097211 */ /* 0x000fe200018f0c09 */
[----:B0-----:R-:W-:-:S04]  /*21f0*/  IMAD.U32 R24, R152, 0x10000, RZ ;  /* 0x0001000098187824 */ /* 0x001fc800078e00ff */
[----:B------:R-:W-:-:S04]  /*2200*/  FMUL R25, R24, R155 ;  /* 0x0000009b18197220 */ /* 0x000fc80000400000 */
[----:B------:R-:W-:-:S05]  /*2210*/  FFMA R25, R26, R154, R25 ;  /* 0x0000009a1a197223 */ /* 0x000fca0000000019 */
[----:B------:R-:W-:-:S05]  /*2220*/  F2FP.BF16.F32.PACK_AB R25, RZ, R25 ;  /* 0x00000019ff19723e */ /* 0x000fca00000010ff */
[----:B------:R2:W-:Y:S01]  /*2230*/  @P2 STG.E.U16 desc[UR36][R10.64], R25 ;  /* 0x000000190a002986 */ /* 0x0005e2000c101524 */
[----:B------:R-:W-:Y:S05]  /*2240*/  @!P0 BRA `(.L_x_33) ;  /* 0x0000000000048947 */ /* 0x000fea0003800000 */
[----:B------:R0:W5:Y:S02]  /*2250*/  LDG.E.LTC128B.U16 R152, desc[UR36][R8.64+0x2] ;  /* 0x0000022408987981 */ /* 0x000164000c1e1520 */
.L_x_33:
[----:B------:R-:W-:Y:S05]  /*2260*/  BSYNC B1 ;  /* 0x0000000000017941 */ /* 0x000fea0003800000 */
.L_x_32:
[----:B-----5:R-:W-:Y:S01]  /*2270*/  IMAD.U32 R12, R152, 0x10000, RZ ;  /* 0x00010000980c7824 */ /* 0x020fe200078e00ff */
[----:B------:R-:W-:Y:S01]  /*2280*/  ISETP.GT.AND P1, PT, R3, 0x8, PT ;  /* 0x000000080300780c */ /* 0x000fe20003f24270 */
[----:B------:R-:W-:Y:S02]  /*2290*/  BSSY B1, `(.L_x_34) ;  /* 0x0000008000017945 */ /* 0x000fe40003800000 */
[----:B------:R-:W-:Y:S01]  /*22a0*/  FMUL R12, R12, R155 ;  /* 0x0000009b0c0c7220 */ /* 0x000fe20000400000 */
[----:B------:R-:W-:-:S03]  /*22b0*/  ISETP.GT.AND P2, PT, R0, RZ, P1 ;  /* 0x000000ff0000720c */ /* 0x000fc60000f44270 */
[----:B------:R-:W-:-:S05]  /*22c0*/  FFMA R12, R27, R154, R12 ;  /* 0x0000009a1b0c7223 */ /* 0x000fca000000000c */
[----:B------:R-:W-:-:S05]  /*22d0*/  F2FP.BF16.F32.PACK_AB R12, RZ, R12 ;  /* 0x0000000cff0c723e */ /* 0x000fca00000010ff */
[----:B------:R3:W-:Y:S01]  /*22e0*/  @P0 STG.E.U16 desc[UR36][R10.64+0x2], R12 ;  /* 0x0000020c0a000986 */ /* 0x0007e2000c101524 */
[----:B------:R-:W-:Y:S05]  /*22f0*/  @!P2 BRA `(.L_x_35) ;  /* 0x000000000004a947 */ /* 0x000fea0003800000 */
[----:B------:R4:W5:Y:S02]  /*2300*/  LDG.E.LTC128B.U16 R152, desc[UR36][R6.64+0x10] ;  /* 0x0000102406987981 */ /* 0x000964000c1e1520 */
.L_x_35:
[----:B------:R-:W-:Y:S05]  /*2310*/  BSYNC B1 ;  /* 0x0000000000017941 */ /* 0x000fea0003800000 */
.L_x_34:
[----:B---3-5:R-:W-:Y:S01]  /*2320*/  IMAD.U32 R12, R152, 0x10000, RZ ;  /* 0x00010000980c7824 */ /* 0x028fe200078e00ff */
        /* <DEDUP_REMOVED lines=9> */
.L_x_37:
[----:B------:R-:W-:Y:S05]  /*23c0*/  BSYNC B1 ;  /* 0x0000000000017941 */ /* 0x000fea0003800000 */
.L_x_36:
[----:B-----5:R-:W-:Y:S01]  /*23d0*/  IMAD.U32 R12, R152, 0x10000, RZ ;  /* 0x00010000980c7824 */ /* 0x020fe200078e00ff */
[----:B------:R-:W-:Y:S01]  /*23e0*/  ISETP.GT.AND P1, PT, R0, 0x8, P1 ;  /* 0x000000080000780c */ /* 0x000fe20000f24270 */
[----:B------:R-:W-:Y:S02]  /*23f0*/  BSSY B1, `(.L_x_38) ;  /* 0x0000007000017945 */ /* 0x000fe40003800000 */
[----:B------:R-:W-:-:S04]  /*2400*/  FMUL R12, R12, R155 ;  /* 0x0000009b0c0c7220 */ /* 0x000fc80000400000 */
[----:B------:R-:W-:-:S05]  /*2410*/  FFMA R12, R29, R154, R12 ;  /* 0x0000009a1d0c7223 */ /* 0x000fca000000000c */
[----:B------:R-:W-:-:S05]  /*2420*/  F2FP.BF16.F32.PACK_AB R12, RZ, R12 ;  /* 0x0000000cff0c723e */ /* 0x000fca00000010ff */
[----:B------:R0:W-:Y:S01]  /*2430*/  @P3 STG.E.U16 desc[UR36][R4.64+0x12], R12 ;  /* 0x0000120c04003986 */ /* 0x0001e2000c101524 */
[----:B------:R-:W-:Y:S05]  /*2440*/  @!P1 BRA `(.L_x_39) ;  /* 0x0000000000049947 */ /* 0x000fea0003800000 */
[----:B------:R0:W5:Y:S02]  /*2450*/  LDG.E.LTC128B.U16 R152, desc[UR36][R8.64+0x10] ;  /* 0x0000102408987981 */ /* 0x000164000c1e1520 */
.L_x_39:
[----:B------:R-:W-:Y:S05]  /*2460*/  BSYNC B1 ;  /* 0x0000000000017941 */ /* 0x000fea0003800000 */
.L_x_38:
[----:B0----5:R-:W-:Y:S01]  /*2470*/  IMAD.U32 R12, R152, 0x10000, RZ ;  /* 0x00010000980c7824 */ /* 0x021fe200078e00ff */
[----:B------:R-:W-:Y:S01]  /*2480*/  ISETP.GT.AND P0, PT, R0, 0x8, P0 ;  /* 0x000000080000780c */ /* 0x000fe20000704270 */
[----:B------:R-:W-:Y:S02]  /*2490*/  BSSY B1, `(.L_x_40) ;  /* 0x0000007000017945 */ /* 0x000fe40003800000 */
[----:B---3--:R-:W-:-:S04]  /*24a0*/  FMUL R13, R12, R155 ;  /* 0x0000009b0c0d7220 */ /* 0x008fc80000400000 */
[----:B------:R-:W-:-:S05]  /*24b0*/  FFMA R13, R30, R154, R13 ;  /* 0x0000009a1e0d7223 */ /* 0x000fca000000000d */
[----:B------:R-:W-:-:S05]  /*24c0*/  F2FP.BF16.F32.PACK_AB R13, RZ, R13 ;  /* 0x0000000dff0d723e */ /* 0x000fca00000010ff */
[----:B------:R0:W-:Y:S01]  /*24d0*/  @P1 STG.E.U16 desc[UR36][R10.64+0x10], R13 ;  /* 0x0000100d0a001986 */ /* 0x0001e2000c101524 */
[----:B------:R-:W-:Y:S05]  /*24e0*/  @!P0 BRA `(.L_x_41) ;  /* 0x0000000000048947 */ /* 0x000fea0003800000 */
[----:B------:R3:W5:Y:S02]  /*24f0*/  LDG.E.LTC128B.U16 R152, desc[UR36][R8.64+0x12] ;  /* 0x0000122408987981 */ /* 0x000764000c1e1520 */
.L_x_41:
[----:B------:R-:W-:Y:S05]  /*2500*/  BSYNC B1 ;  /* 0x0000000000017941 */ /* 0x000fea0003800000 */
.L_x_40:
        /* <DEDUP_REMOVED lines=10> */
.L_x_43:
[----:B------:R-:W-:Y:S05]  /*25b0*/  BSYNC B1 ;  /* 0x0000000000017941 */ /* 0x000fea0003800000 */
.L_x_42:
[----:B0----5:R-:W-:Y:S01]  /*25c0*/  IMAD.U32 R12, R152, 0x10000, RZ ;  /* 0x00010000980c7824 */ /* 0x021fe200078e00ff */
        /* <DEDUP_REMOVED lines=9> */
.L_x_45:
[----:B------:R-:W-:Y:S05]  /*2660*/  BSYNC B1 ;  /* 0x0000000000017941 */ /* 0x000fea0003800000 */
.L_x_44:
        /* <DEDUP_REMOVED lines=9> */
.L_x_47:
[----:B------:R-:W-:Y:S05]  /*2700*/  BSYNC B1 ;  /* 0x0000000000017941 */ /* 0x000fea0003800000 */
.L_x_46:
[----:B0----5:R-:W-:Y:S01]  /*2710*/  IMAD.U32 R12, R152, 0x10000, RZ ;  /* 0x00010000980c7824 */ /* 0x021fe200078e00ff */
        /* <DEDUP_REMOVED lines=8> */
.L_x_49:
[----:B------:R-:W-:Y:S05]  /*27a0*/  BSYNC B1 ;  /* 0x0000000000017941 */ /* 0x000fea0003800000 */
.L_x_48:
        /* <DEDUP_REMOVED lines=10> */
.L_x_51:
[----:B------:R-:W-:Y:S05]  /*2850*/  BSYNC B1 ;  /* 0x0000000000017941 */ /* 0x000fea0003800000 */
.L_x_50:
        /* <DEDUP_REMOVED lines=10> */
.L_x_53:
[----:B------:R-:W-:Y:S05]  /*2900*/  BSYNC B1 ;  /* 0x0000000000017941 */ /* 0x000fea0003800000 */
.L_x_52:
        /* <DEDUP_REMOVED lines=9> */
.L_x_55:
[----:B------:R-:W-:Y:S05]  /*29a0*/  BSYNC B1 ;  /* 0x0000000000017941 */ /* 0x000fea0003800000 */
.L_x_54:
        /* <DEDUP_REMOVED lines=9> */
.L_x_57:
[----:B------:R-:W-:Y:S05]  /*2a40*/  BSYNC B1 ;  /* 0x0000000000017941 */ /* 0x000fea0003800000 */
.L_x_56:
        /* <DEDUP_REMOVED lines=10> */
.L_x_59:
[----:B------:R-:W-:Y:S05]  /*2af0*/  BSYNC B1 ;  /* 0x0000000000017941 */ /* 0x000fea0003800000 */
.L_x_58:
        /* <DEDUP_REMOVED lines=10> */
.L_x_61:
[----:B------:R-:W-:Y:S05]  /*2ba0*/  BSYNC B1 ;  /* 0x0000000000017941 */ /* 0x000fea0003800000 */
.L_x_60:
        /* <DEDUP_REMOVED lines=9> */
.L_x_63:
[----:B------:R-:W-:Y:S05]  /*2c40*/  BSYNC B1 ;  /* 0x0000000000017941 */ /* 0x000fea0003800000 */
.L_x_62:
        /* <DEDUP_REMOVED lines=9> */
.L_x_65:
[----:B------:R-:W-:Y:S05]  /*2ce0*/  BSYNC B1 ;  /* 0x0000000000017941 */ /* 0x000fea0003800000 */
.L_x_64:
        /* <DEDUP_REMOVED lines=10> */
.L_x_67:
[----:B------:R-:W-:Y:S05]  /*2d90*/  BSYNC B1 ;  /* 0x0000000000017941 */ /* 0x000fea0003800000 */
.L_x_66:
        /* <DEDUP_REMOVED lines=10> */
.L_x_69:
[----:B------:R-:W-:Y:S05]  /*2e40*/  BSYNC B1 ;  /* 0x0000000000017941 */ /* 0x000fea0003800000 */
.L_x_68:
        /* <DEDUP_REMOVED lines=9> */
.L_x_71:
[----:B------:R-:W-:Y:S05]  /*2ee0*/  BSYNC B1 ;  /* 0x0000000000017941 */ /* 0x000fea0003800000 */
.L_x_70:
        /* <DEDUP_REMOVED lines=9> */
.L_x_73:
[----:B------:R-:W-:Y:S05]  /*2f80*/  BSYNC B1 ;  /* 0x0000000000017941 */ /* 0x000fea0003800000 */
.L_x_72:
        /* <DEDUP_REMOVED lines=10> */
.L_x_75:
[----:B------:R-:W-:Y:S05]  /*3030*/  BSYNC B1 ;  /* 0x0000000000017941 */ /* 0x000fea0003800000 */
.L_x_74:
        /* <DEDUP_REMOVED lines=10> */
.L_x_77:
[----:B------:R-:W-:Y:S05]  /*30e0*/  BSYNC B1 ;  /* 0x0000000000017941 */ /* 0x000fea0003800000 */
.L_x_76:
        /* <DEDUP_REMOVED lines=9> */
.L_x_79:
[----:B------:R-:W-:Y:S05]  /*3180*/  BSYNC B1 ;  /* 0x0000000000017941 */ /* 0x000fea0003800000 */
.L_x_78:
        /* <DEDUP_REMOVED lines=9> */
.L_x_81:
[----:B------:R-:W-:Y:S05]  /*3220*/  BSYNC B1 ;  /* 0x0000000000017941 */ /* 0x000fea0003800000 */
.L_x_80:
        /* <DEDUP_REMOVED lines=10> */
.L_x_83:
[----:B------:R-:W-:Y:S05]  /*32d0*/  BSYNC B1 ;  /* 0x0000000000017941 */ /* 0x000fea0003800000 */
.L_x_82:
        /* <DEDUP_REMOVED lines=10> */
.L_x_85:
[----:B------:R-:W-:Y:S05]  /*3380*/  BSYNC B1 ;  /* 0x0000000000017941 */ /* 0x000fea0003800000 */
.L_x_84:
        /* <DEDUP_REMOVED lines=9> */
.L_x_87:
[----:B------:R-:W-:Y:S05]  /*3420*/  BSYNC B1 ;  /* 0x0000000000017941 */ /* 0x000fea0003800000 */
.L_x_86:
        /* <DEDUP_REMOVED lines=9> */
.L_x_89:
[----:B------:R-:W-:Y:S05]  /*34c0*/  BSYNC B1 ;  /* 0x0000000000017941 */ /* 0x000fea0003800000 */
.L_x_88:
        /* <DEDUP_REMOVED lines=10> */
.L_x_91:
[----:B------:R-:W-:Y:S05]  /*3570*/  BSYNC B1 ;  /* 0x0000000000017941 */ /* 0x000fea0003800000 */
.L_x_90:
        /* <DEDUP_REMOVED lines=10> */
.L_x_93:
[----:B------:R-:W-:Y:S05]  /*3620*/  BSYNC B1 ;  /* 0x0000000000017941 */ /* 0x000fea0003800000 */
.L_x_92:
        /* <DEDUP_REMOVED lines=9> */
.L_x_95:
[----:B------:R-:W-:Y:S05]  /*36c0*/  BSYNC B1 ;  /* 0x0000000000017941 */ /* 0x000fea0003800000 */
.L_x_94:
        /* <DEDUP_REMOVED lines=9> */
.L_x_97:
[----:B------:R-:W-:Y:S05]  /*3760*/  BSYNC B1 ;  /* 0x0000000000017941 */ /* 0x000fea0003800000 */
.L_x_96:
        /* <DEDUP_REMOVED lines=10> */
.L_x_99:
[----:B------:R-:W-:Y:S05]  /*3810*/  BSYNC B1 ;  /* 0x0000000000017941 */ /* 0x000fea0003800000 */
.L_x_98:
        /* <DEDUP_REMOVED lines=10> */
.L_x_101:
[----:B------:R-:W-:Y:S05]  /*38c0*/  BSYNC B1 ;  /* 0x0000000000017941 */ /* 0x000fea0003800000 */
.L_x_100:
        /* <DEDUP_REMOVED lines=9> */
.L_x_103:
[----:B------:R-:W-:Y:S05]  /*3960*/  BSYNC B1 ;  /* 0x0000000000017941 */ /* 0x000fea0003800000 */
.L_x_102:
        /* <DEDUP_REMOVED lines=9> */
.L_x_105:
[----:B------:R-:W-:Y:S05]  /*3a00*/  BSYNC B1 ;  /* 0x0000000000017941 */ /* 0x000fea0003800000 */
.L_x_104:
        /* <DEDUP_REMOVED lines=10> */
.L_x_107:
[----:B------:R-:W-:Y:S05]  /*3ab0*/  BSYNC B1 ;  /* 0x0000000000017941 */ /* 0x000fea0003800000 */
.L_x_106:
        /* <DEDUP_REMOVED lines=10> */
.L_x_109:
[----:B------:R-:W-:Y:S05]  /*3b60*/  BSYNC B1 ;  /* 0x0000000000017941 */ /* 0x000fea0003800000 */
.L_x_108:
        /* <DEDUP_REMOVED lines=9> */
.L_x_111:
[----:B------:R-:W-:Y:S05]  /*3c00*/  BSYNC B1 ;  /* 0x0000000000017941 */ /* 0x000fea0003800000 */
.L_x_110:
        /* <DEDUP_REMOVED lines=9> */
.L_x_113:
[----:B------:R-:W-:Y:S05]  /*3ca0*/  BSYNC B1 ;  /* 0x0000000000017941 */ /* 0x000fea0003800000 */
.L_x_112:
        /* <DEDUP_REMOVED lines=10> */
.L_x_115:
[----:B------:R-:W-:Y:S05]  /*3d50*/  BSYNC B1 ;  /* 0x0000000000017941 */ /* 0x000fea0003800000 */
.L_x_114:
        /* <DEDUP_REMOVED lines=10> */
.L_x_117:
[----:B------:R-:W-:Y:S05]  /*3e00*/  BSYNC B1 ;  /* 0x0000000000017941 */ /* 0x000fea0003800000 */
.L_x_116:
        /* <DEDUP_REMOVED lines=9> */
.L_x_119:
[----:B------:R-:W-:Y:S05]  /*3ea0*/  BSYNC B1 ;  /* 0x0000000000017941 */ /* 0x000fea0003800000 */
.L_x_118:
        /* <DEDUP_REMOVED lines=9> */
.L_x_121:
[----:B------:R-:W-:Y:S05]  /*3f40*/  BSYNC B1 ;  /* 0x0000000000017941 */ /* 0x000fea0003800000 */
.L_x_120:
        /* <DEDUP_REMOVED lines=10> */
.L_x_123:
[----:B------:R-:W-:Y:S05]  /*3ff0*/  BSYNC B1 ;  /* 0x0000000000017941 */ /* 0x000fea0003800000 */
.L_x_122:
        /* <DEDUP_REMOVED lines=10> */
.L_x_125:
[----:B------:R-:W-:Y:S05]  /*40a0*/  BSYNC B1 ;  /* 0x0000000000017941 */ /* 0x000fea0003800000 */
.L_x_124:
        /* <DEDUP_REMOVED lines=9> */
.L_x_127:
[----:B------:R-:W-:Y:S05]  /*4140*/  BSYNC B1 ;  /* 0x0000000000017941 */ /* 0x000fea0003800000 */
.L_x_126:
        /* <DEDUP_REMOVED lines=9> */
.L_x_129:
[----:B------:R-:W-:Y:S05]  /*41e0*/  BSYNC B1 ;  /* 0x0000000000017941 */ /* 0x000fea0003800000 */
.L_x_128:
        /* <DEDUP_REMOVED lines=10> */
.L_x_131:
[----:B------:R-:W-:Y:S05]  /*4290*/  BSYNC B1 ;  /* 0x0000000000017941 */ /* 0x000fea0003800000 */
.L_x_130:
        /* <DEDUP_REMOVED lines=10> */
.L_x_133:
[----:B------:R-:W-:Y:S05]  /*4340*/  BSYNC B1 ;  /* 0x0000000000017941 */ /* 0x000fea0003800000 */
.L_x_132:
        /* <DEDUP_REMOVED lines=9> */
.L_x_135:
[----:B------:R-:W-:Y:S05]  /*43e0*/  BSYNC B1 ;  /* 0x0000000000017941 */ /* 0x000fea0003800000 */
.L_x_134:
        /* <DEDUP_REMOVED lines=9> */
.L_x_137:
[----:B------:R-:W-:Y:S05]  /*4480*/  BSYNC B1 ;  /* 0x0000000000017941 */ /* 0x000fea0003800000 */
.L_x_136:
        /* <DEDUP_REMOVED lines=10> */
.L_x_139:
[----:B------:R-:W-:Y:S05]  /*4530*/  BSYNC B1 ;  /* 0x0000000000017941 */ /* 0x000fea0003800000 */
.L_x_138:
        /* <DEDUP_REMOVED lines=10> */
.L_x_141:
[----:B------:R-:W-:Y:S05]  /*45e0*/  BSYNC B1 ;  /* 0x0000000000017941 */ /* 0x000fea0003800000 */
.L_x_140:
        /* <DEDUP_REMOVED lines=9> */
.L_x_143:
[----:B------:R-:W-:Y:S05]  /*4680*/  BSYNC B1 ;  /* 0x0000000000017941 */ /* 0x000fea0003800000 */
.L_x_142:
        /* <DEDUP_REMOVED lines=9> */
.L_x_145:
[----:B------:R-:W-:Y:S05]  /*4720*/  BSYNC B1 ;  /* 0x0000000000017941 */ /* 0x000fea0003800000 */
.L_x_144:
        /* <DEDUP_REMOVED lines=10> */
.L_x_147:
[----:B------:R-:W-:Y:S05]  /*47d0*/  BSYNC B1 ;  /* 0x0000000000017941 */ /* 0x000fea0003800000 */
.L_x_146:
        /* <DEDUP_REMOVED lines=10> */
.L_x_149:
[----:B------:R-:W-:Y:S05]  /*4880*/  BSYNC B1 ;  /* 0x0000000000017941 */ /* 0x000fea0003800000 */
.L_x_148:
        /* <DEDUP_REMOVED lines=9> */
.L_x_151:
[----:B------:R-:W-:Y:S05]  /*4920*/  BSYNC B1 ;  /* 0x0000000000017941 */ /* 0x000fea0003800000 */
.L_x_150:
        /* <DEDUP_REMOVED lines=9> */
.L_x_153:
[----:B------:R-:W-:Y:S05]  /*49c0*/  BSYNC B1 ;  /* 0x0000000000017941 */ /* 0x000fea0003800000 */
.L_x_152:
        /* <DEDUP_REMOVED lines=10> */
.L_x_155:
[----:B------:R-:W-:Y:S05]  /*4a70*/  BSYNC B1 ;  /* 0x0000000000017941 */ /* 0x000fea0003800000 */
.L_x_154:
        /* <DEDUP_REMOVED lines=10> */
.L_x_157:
[----:B------:R-:W-:Y:S05]  /*4b20*/  BSYNC B1 ;  /* 0x0000000000017941 */ /* 0x000fea0003800000 */
.L_x_156:
        /* <DEDUP_REMOVED lines=9> */
.L_x_159:
[----:B------:R-:W-:Y:S05]  /*4bc0*/  BSYNC B1 ;  /* 0x0000000000017941 */ /* 0x000fea0003800000 */
.L_x_158:
        /* <DEDUP_REMOVED lines=9> */
.L_x_161:
[----:B------:R-:W-:Y:S05]  /*4c60*/  BSYNC B1 ;  /* 0x0000000000017941 */ /* 0x000fea0003800000 */
.L_x_160:
        /* <DEDUP_REMOVED lines=10> */
.L_x_163:
[----:B------:R-:W-:Y:S05]  /*4d10*/  BSYNC B1 ;  /* 0x0000000000017941 */ /* 0x000fea0003800000 */
.L_x_162:
        /* <DEDUP_REMOVED lines=10> */
.L_x_165:
[----:B------:R-:W-:Y:S05]  /*4dc0*/  BSYNC B1 ;  /* 0x0000000000017941 */ /* 0x000fea0003800000 */
.L_x_164:
        /* <DEDUP_REMOVED lines=9> */
.L_x_167:
[----:B------:R-:W-:Y:S05]  /*4e60*/  BSYNC B1 ;  /* 0x0000000000017941 */ /* 0x000fea0003800000 */
.L_x_166:
        /* <DEDUP_REMOVED lines=9> */
.L_x_169:
[----:B------:R-:W-:Y:S05]  /*4f00*/  BSYNC B1 ;  /* 0x0000000000017941 */ /* 0x000fea0003800000 */
.L_x_168:
        /* <DEDUP_REMOVED lines=10> */
.L_x_171:
[----:B------:R-:W-:Y:S05]  /*4fb0*/  BSYNC B1 ;  /* 0x0000000000017941 */ /* 0x000fea0003800000 */
.L_x_170:
        /* <DEDUP_REMOVED lines=10> */
.L_x_173:
[----:B------:R-:W-:Y:S05]  /*5060*/  BSYNC B1 ;  /* 0x0000000000017941 */ /* 0x000fea0003800000 */
.L_x_172:
        /* <DEDUP_REMOVED lines=9> */
.L_x_175:
[----:B------:R-:W-:Y:S05]  /*5100*/  BSYNC B1 ;  /* 0x0000000000017941 */ /* 0x000fea0003800000 */
.L_x_174:
        /* <DEDUP_REMOVED lines=9> */
.L_x_177:
[----:B------:R-:W-:Y:S05]  /*51a0*/  BSYNC B1 ;  /* 0x0000000000017941 */ /* 0x000fea0003800000 */
.L_x_176:
        /* <DEDUP_REMOVED lines=10> */
.L_x_179:
[----:B------:R-:W-:Y:S05]  /*5250*/  BSYNC B1 ;  /* 0x0000000000017941 */ /* 0x000fea0003800000 */
.L_x_178:
        /* <DEDUP_REMOVED lines=10> */
.L_x_181:
[----:B------:R-:W-:Y:S05]  /*5300*/  BSYNC B1 ;  /* 0x0000000000017941 */ /* 0x000fea0003800000 */
.L_x_180:
        /* <DEDUP_REMOVED lines=9> */
.L_x_183:
[----:B------:R-:W-:Y:S05]  /*53a0*/  BSYNC B1 ;  /* 0x0000000000017941 */ /* 0x000fea0003800000 */
.L_x_182:
        /* <DEDUP_REMOVED lines=9> */
.L_x_185:
[----:B------:R-:W-:Y:S05]  /*5440*/  BSYNC B1 ;  /* 0x0000000000017941 */ /* 0x000fea0003800000 */
.L_x_184:
        /* <DEDUP_REMOVED lines=10> */
.L_x_187:
[----:B------:R-:W-:Y:S05]  /*54f0*/  BSYNC B1 ;  /* 0x0000000000017941 */ /* 0x000fea0003800000 */
.L_x_186:
        /* <DEDUP_REMOVED lines=10> */
.L_x_189:
[----:B------:R-:W-:Y:S05]  /*55a0*/  BSYNC B1 ;  /* 0x0000000000017941 */ /* 0x000fea0003800000 */
.L_x_188:
        /* <DEDUP_REMOVED lines=9> */
.L_x_191:
[----:B------:R-:W-:Y:S05]  /*5640*/  BSYNC B1 ;  /* 0x0000000000017941 */ /* 0x000fea0003800000 */
.L_x_190:
        /* <DEDUP_REMOVED lines=9> */
.L_x_193:
[----:B------:R-:W-:Y:S05]  /*56e0*/  BSYNC B1 ;  /* 0x0000000000017941 */ /* 0x000fea0003800000 */
.L_x_192:
        /* <DEDUP_REMOVED lines=10> */
.L_x_195:
[----:B------:R-:W-:Y:S05]  /*5790*/  BSYNC B1 ;  /* 0x0000000000017941 */ /* 0x000fea0003800000 */
.L_x_194:
        /* <DEDUP_REMOVED lines=10> */
.L_x_197:
[----:B------:R-:W-:Y:S05]  /*5840*/  BSYNC B1 ;  /* 0x0000000000017941 */ /* 0x000fea0003800000 */
.L_x_196:
        /* <DEDUP_REMOVED lines=9> */
.L_x_199:
[----:B------:R-:W-:Y:S05]  /*58e0*/  BSYNC B1 ;  /* 0x0000000000017941 */ /* 0x000fea0003800000 */
.L_x_198:
        /* <DEDUP_REMOVED lines=9> */
.L_x_201:
[----:B------:R-:W-:Y:S05]  /*5980*/  BSYNC B1 ;  /* 0x0000000000017941 */ /* 0x000fea0003800000 */
.L_x_200:
        /* <DEDUP_REMOVED lines=10> */
.L_x_203:
[----:B------:R-:W-:Y:S05]  /*5a30*/  BSYNC B1 ;  /* 0x0000000000017941 */ /* 0x000fea0003800000 */
.L_x_202:
        /* <DEDUP_REMOVED lines=10> */
.L_x_205:
[----:B------:R-:W-:Y:S05]  /*5ae0*/  BSYNC B1 ;  /* 0x0000000000017941 */ /* 0x000fea0003800000 */
.L_x_204:
        /* <DEDUP_REMOVED lines=9> */
.L_x_207:
[----:B------:R-:W-:Y:S05]  /*5b80*/  BSYNC B1 ;  /* 0x0000000000017941 */ /* 0x000fea0003800000 */
.L_x_206:
        /* <DEDUP_REMOVED lines=9> */
.L_x_209:
[----:B------:R-:W-:Y:S05]  /*5c20*/  BSYNC B1 ;  /* 0x0000000000017941 */ /* 0x000fea0003800000 */
.L_x_208:
        /* <DEDUP_REMOVED lines=10> */
.L_x_211:
[----:B------:R-:W-:Y:S05]  /*5cd0*/  BSYNC B1 ;  /* 0x0000000000017941 */ /* 0x000fea0003800000 */
.L_x_210:
        /* <DEDUP_REMOVED lines=10> */
.L_x_213:
[----:B------:R-:W-:Y:S05]  /*5d80*/  BSYNC B1 ;  /* 0x0000000000017941 */ /* 0x000fea0003800000 */
.L_x_212:
        /* <DEDUP_REMOVED lines=9> */
.L_x_215:
[----:B------:R-:W-:Y:S05]  /*5e20*/  BSYNC B1 ;  /* 0x0000000000017941 */ /* 0x000fea0003800000 */
.L_x_214:
        /* <DEDUP_REMOVED lines=9> */
.L_x_217:
[----:B------:R-:W-:Y:S05]  /*5ec0*/  BSYNC B1 ;  /* 0x0000000000017941 */ /* 0x000fea0003800000 */
.L_x_216:
        /* <DEDUP_REMOVED lines=10> */
.L_x_219:
[----:B------:R-:W-:Y:S05]  /*5f70*/  BSYNC B1 ;  /* 0x0000000000017941 */ /* 0x000fea0003800000 */
.L_x_218:
        /* <DEDUP_REMOVED lines=10> */
.L_x_221:
[----:B------:R-:W-:Y:S05]  /*6020*/  BSYNC B1 ;  /* 0x0000000000017941 */ /* 0x000fea0003800000 */
.L_x_220:
        /* <DEDUP_REMOVED lines=9> */
.L_x_223:
[----:B------:R-:W-:Y:S05]  /*60c0*/  BSYNC B1 ;  /* 0x0000000000017941 */ /* 0x000fea0003800000 */
.L_x_222:
        /* <DEDUP_REMOVED lines=9> */
.L_x_225:
[----:B------:R-:W-:Y:S05]  /*6160*/  BSYNC B1 ;  /* 0x0000000000017941 */ /* 0x000fea0003800000 */
.L_x_224:
        /* <DEDUP_REMOVED lines=10> */
.L_x_227:
[----:B------:R-:W-:Y:S05]  /*6210*/  BSYNC B1 ;  /* 0x0000000000017941 */ /* 0x000fea0003800000 */
.L_x_226:
        /* <DEDUP_REMOVED lines=10> */
.L_x_229:
[----:B------:R-:W-:Y:S05]  /*62c0*/  BSYNC B1 ;  /* 0x0000000000017941 */ /* 0x000fea0003800000 */
.L_x_228:
        /* <DEDUP_REMOVED lines=9> */
.L_x_231:
[----:B------:R-:W-:Y:S05]  /*6360*/  BSYNC B1 ;  /* 0x0000000000017941 */ /* 0x000fea0003800000 */
.L_x_230:
        /* <DEDUP_REMOVED lines=9> */
.L_x_233:
[----:B------:R-:W-:Y:S05]  /*6400*/  BSYNC B1 ;  /* 0x0000000000017941 */ /* 0x000fea0003800000 */
.L_x_232:
        /* <DEDUP_REMOVED lines=10> */
.L_x_235:
[----:B------:R-:W-:Y:S05]  /*64b0*/  BSYNC B1 ;  /* 0x0000000000017941 */ /* 0x000fea0003800000 */
.L_x_234:
        /* <DEDUP_REMOVED lines=10> */
.L_x_237:
[----:B------:R-:W-:Y:S05]  /*6560*/  BSYNC B1 ;  /* 0x0000000000017941 */ /* 0x000fea0003800000 */
.L_x_236:
        /* <DEDUP_REMOVED lines=9> */
.L_x_239:
[----:B------:R-:W-:Y:S05]  /*6600*/  BSYNC B1 ;  /* 0x0000000000017941 */ /* 0x000fea0003800000 */
.L_x_238:
        /* <DEDUP_REMOVED lines=9> */
.L_x_241:
[----:B------:R-:W-:Y:S05]  /*66a0*/  BSYNC B1 ;  /* 0x0000000000017941 */ /* 0x000fea0003800000 */
.L_x_240:
        /* <DEDUP_REMOVED lines=10> */
.L_x_243:
[----:B------:R-:W-:Y:S05]  /*6750*/  BSYNC B1 ;  /* 0x0000000000017941 */ /* 0x000fea0003800000 */
.L_x_242:
        /* <DEDUP_REMOVED lines=10> */
.L_x_245:
[----:B------:R-:W-:Y:S05]  /*6800*/  BSYNC B1 ;  /* 0x0000000000017941 */ /* 0x000fea0003800000 */
.L_x_244:
        /* <DEDUP_REMOVED lines=9> */
.L_x_247:
[----:B------:R-:W-:Y:S05]  /*68a0*/  BSYNC B1 ;  /* 0x0000000000017941 */ /* 0x000fea0003800000 */
.L_x_246:
        /* <DEDUP_REMOVED lines=9> */
.L_x_249:
[----:B------:R-:W-:Y:S05]  /*6940*/  BSYNC B1 ;  /* 0x0000000000017941 */ /* 0x000fea0003800000 */
.L_x_248:
        /* <DEDUP_REMOVED lines=10> */
.L_x_251:
[----:B------:R-:W-:Y:S05]  /*69f0*/  BSYNC B1 ;  /* 0x0000000000017941 */ /* 0x000fea0003800000 */
.L_x_250:
        /* <DEDUP_REMOVED lines=10> */
.L_x_253:
[----:B------:R-:W-:Y:S05]  /*6aa0*/  BSYNC B1 ;  /* 0x0000000000017941 */ /* 0x000fea0003800000 */
.L_x_252:
        /* <DEDUP_REMOVED lines=9> */
.L_x_255:
[----:B------:R-:W-:Y:S05]  /*6b40*/  BSYNC B1 ;  /* 0x0000000000017941 */ /* 0x000fea0003800000 */
.L_x_254:
        /* <DEDUP_REMOVED lines=9> */
.L_x_257:
[----:B------:R-:W-:Y:S05]  /*6be0*/  BSYNC B1 ;  /* 0x0000000000017941 */ /* 0x000fea0003800000 */
.L_x_256:
        /* <DEDUP_REMOVED lines=10> */
.L_x_259:
[----:B------:R-:W-:Y:S05]  /*6c90*/  BSYNC B1 ;  /* 0x0000000000017941 */ /* 0x000fea0003800000 */
.L_x_258:
        /* <DEDUP_REMOVED lines=10> */
.L_x_261:
[----:B------:R-:W-:Y:S05]  /*6d40*/  BSYNC B1 ;  /* 0x0000000000017941 */ /* 0x000fea0003800000 */
.L_x_260:
        /* <DEDUP_REMOVED lines=9> */
.L_x_263:
[----:B------:R-:W-:Y:S05]  /*6de0*/  BSYNC B1 ;  /* 0x0000000000017941 */ /* 0x000fea0003800000 */
.L_x_262:
        /* <DEDUP_REMOVED lines=9> */
.L_x_265:
[----:B------:R-:W-:Y:S05]  /*6e80*/  BSYNC B1 ;  /* 0x0000000000017941 */ /* 0x000fea0003800000 */
.L_x_264:
        /* <DEDUP_REMOVED lines=10> */
.L_x_267:
[----:B------:R-:W-:Y:S05]  /*6f30*/  BSYNC B1 ;  /* 0x0000000000017941 */ /* 0x000fea0003800000 */
.L_x_266:
        /* <DEDUP_REMOVED lines=10> */
.L_x_269:
[----:B------:R-:W-:Y:S05]  /*6fe0*/  BSYNC B1 ;  /* 0x0000000000017941 */ /* 0x000fea0003800000 */
.L_x_268:
        /* <DEDUP_REMOVED lines=9> */
.L_x_271:
[----:B------:R-:W-:Y:S05]  /*7080*/  BSYNC B1 ;  /* 0x0000000000017941 */ /* 0x000fea0003800000 */
.L_x_270:
        /* <DEDUP_REMOVED lines=9> */
.L_x_273:
[----:B------:R-:W-:Y:S05]  /*7120*/  BSYNC B1 ;  /* 0x0000000000017941 */ /* 0x000fea0003800000 */
.L_x_272:
        /* <DEDUP_REMOVED lines=10> */
.L_x_275:
[----:B------:R-:W-:Y:S05]  /*71d0*/  BSYNC B1 ;  /* 0x0000000000017941 */ /* 0x000fea0003800000 */
.L_x_274:
        /* <DEDUP_REMOVED lines=10> */
.L_x_277:
[----:B------:R-:W-:Y:S05]  /*7280*/  BSYNC B1 ;  /* 0x0000000000017941 */ /* 0x000fea0003800000 */
.L_x_276:
[----:B01--45:R-:W-:Y:S01]  /*7290*/  IMAD.U32 R6, R152, 0x10000, RZ ;  /* 0x0001000098067824 */ /* 0x033fe200078e00ff */
        /* <DEDUP_REMOVED lines=8> */
.L_x_279:
[----:B------:R-:W-:Y:S05]  /*7320*/  BSYNC B1 ;  /* 0x0000000000017941 */ /* 0x000fea0003800000 */
.L_x_278:
[----:B0-2--5:R-:W-:Y:S01]  /*7330*/  IMAD.U32 R4, R152, 0x10000, RZ ;  /* 0x0001000098047824 */ /* 0x025fe200078e00ff */
[----:B------:R-:W-:Y:S01]  /*7340*/  ISETP.GT.AND P0, PT, R0, 0x8, P0 ;  /* 0x000000080000780c */ /* 0x000fe20000704270 */
[----:B------:R-:W-:Y:S01]  /*7350*/  @P1 IMAD.MOV.U32 R5, RZ, RZ, R11 ;  /* 0x000000ffff051224 */ /* 0x000fe200078e000b */
[----:B------:R-:W-:Y:S01]  /*7360*/  BSSY B1, `(.L_x_280) ;  /* 0x0000008000017945 */ /* 0x000fe20003800000 */
[----:B------:R-:W-:Y:S01]  /*7370*/  FMUL R3, R4, R155 ;  /* 0x0000009b04037220 */ /* 0x000fe20000400000 */
[----:B------:R-:W-:-:S03]  /*7380*/  @P1 IMAD.MOV.U32 R4, RZ, RZ, R10 ;  /* 0x000000ffff041224 */ /* 0x000fc600078e000a */
[----:B------:R-:W-:-:S05]  /*7390*/  FFMA R3, R150, R154, R3 ;  /* 0x0000009a96037223 */ /* 0x000fca0000000003 */
[----:B------:R-:W-:-:S05]  /*73a0*/  F2FP.BF16.F32.PACK_AB R3, RZ, R3 ;  /* 0x00000003ff03723e */ /* 0x000fca00000010ff */
[----:B------:R0:W-:Y:S01]  /*73b0*/  @P1 STG.E.U16 desc[UR36][R4.64+0x1f0], R3 ;  /* 0x0001f00304001986 */ /* 0x0001e2000c101524 */
[----:B------:R-:W-:Y:S05]  /*73c0*/  @!P0 BRA `(.L_x_281) ;  /* 0x0000000000048947 */ /* 0x000fea0003800000 */
[----:B------:R2:W5:Y:S02]  /*73d0*/  LDG.E.LTC128B.U16 R152, desc[UR36][R8.64+0x1f2] ;  /* 0x0001f22408987981 */ /* 0x000564000c1e1520 */
.L_x_281:
[----:B------:R-:W-:Y:S05]  /*73e0*/  BSYNC B1 ;  /* 0x0000000000017941 */ /* 0x000fea0003800000 */
.L_x_280:
[----:B------:R-:W-:Y:S05]  /*73f0*/  @!P0 BRA `(.L_x_282) ;  /* 0x0000002400308947 */ /* 0x000fea0003800000 */
[----:B-----5:R-:W-:-:S04]  /*7400*/  IMAD.U32 R152, R152, 0x10000, RZ ;  /* 0x0001000098987824 */ /* 0x020fc800078e00ff */
[----:B------:R-:W-:-:S04]  /*7410*/  FMUL R152, R152, R155 ;  /* 0x0000009b98987220 */ /* 0x000fc80000400000 */
[----:B------:R-:W-:-:S05]  /*7420*/  FFMA R152, R151, R154, R152 ;  /* 0x0000009a97987223 */ /* 0x000fca0000000098 */
[----:B------:R-:W-:-:S05]  /*7430*/  F2FP.BF16.F32.PACK_AB R152, RZ, R152 ;  /* 0x00000098ff98723e */ /* 0x000fca00000010ff */
[----:B------:R4:W-:Y:S01]  /*7440*/  STG.E.U16 desc[UR36][R10.64+0x1f2], R152 ;  /* 0x0001f2980a007986 */ /* 0x0009e2000c101524 */
[----:B------:R-:W-:Y:S05]  /*7450*/  BRA `(.L_x_282) ;  /* 0x0000002400187947 */ /* 0x000fea0003800000 */
.L_x_29:
[----:B------:R-:W-:Y:S01]  /*7460*/  ISETP.GT.AND P0, PT, R3, 0x1, PT ;  /* 0x000000010300780c */ /* 0x000fe20003f04270 */
[----:B------:R-:W-:Y:S01]  /*7470*/  ULDC.64 UR4, c[0x0][0x5c0] ;  /* 0x0001700000047ab9 */ /* 0x000fe20000000a00 */
[-C--:B------:R-:W-:Y:S01]  /*7480*/  FMUL R24, R24, R154.reuse ;  /* 0x0000009a18187220 */ /* 0x080fe20000400000 */
[-C--:B------:R-:W-:Y:S01]  /*7490*/  FMUL R25, R25, R154.reuse ;  /* 0x0000009a19197220 */ /* 0x080fe20000400000 */
[----:B------:R-:W-:Y:S01]  /*74a0*/  ISETP.GT.AND P3, PT, R0, RZ, P0 ;  /* 0x000000ff0000720c */ /* 0x000fe20000764270 */
[-C--:B------:R-:W-:Y:S01]  /*74b0*/  FMUL R26, R26, R154.reuse ;  /* 0x0000009a1a1a7220 */ /* 0x080fe20000400000 */
[----:B------:R-:W-:Y:S01]  /*74c0*/  LEA R4, P4, R160, UR4, 0x1 ;  /* 0x00000004a0047c11 */ /* 0x000fe2000f8808ff */
[----:B------:R-:W-:Y:S01]  /*74d0*/  FMUL R27, R27, R154 ;  /* 0x0000009a1b1b7220 */ /* 0x000fe20000400000 */
[----:B------:R-:W-:Y:S01]  /*74e0*/  F2FP.BF16.F32.PACK_AB R24, RZ, R24 ;  /* 0x00000018ff18723e */ /* 0x000fe200000010ff */
[-C--:B------:R-:W-:Y:S01]  /*74f0*/  FMUL R28, R28, R154.reuse ;  /* 0x0000009a1c1c7220 */ /* 0x080fe20000400000 */
[----:B------:R-:W-:Y:S01]  /*7500*/  LEA.HI.X R5, R160, UR5, R169, 0x1, P4 ;  /* 0x00000005a0057c11 */ /* 0x000fe2000a0f0ca9 */
[-C--:B------:R-:W-:Y:S01]  /*7510*/  FMUL R29, R29, R154.reuse ;  /* 0x0000009a1d1d7220 */ /* 0x080fe20000400000 */
[----:B------:R-:W-:Y:S01]  /*7520*/  F2FP.BF16.F32.PACK_AB R25, RZ, R25 ;  /* 0x00000019ff19723e */ /* 0x000fe200000010ff */
[-C--:B------:R-:W-:Y:S01]  /*7530*/  FMUL R30, R30, R154.reuse ;  /* 0x0000009a1e1e7220 */ /* 0x080fe20000400000 */
[----:B------:R-:W-:Y:S01]  /*7540*/  SHF.L.U64.HI R11, R10, 0x4, R11 ;  /* 0x000000040a0b7819 */ /* 0x000fe2000001020b */
[----:B------:R-:W-:Y:S01]  /*7550*/  @P1 STG.E.U16 desc[UR36][R4.64], R24 ;  /* 0x0000001804001986 */ /* 0x000fe2000c101524 */
[----:B------:R-:W-:Y:S01]  /*7560*/  ISETP.GT.AND P1, PT, R3, 0x8, PT ;  /* 0x000000080300780c */ /* 0x000fe20003f24270 */
[----:B------:R-:W-:Y:S01]  /*7570*/  FMUL R31, R31, R154 ;  /* 0x0000009a1f1f7220 */ /* 0x000fe20000400000 */
[----:B------:R-:W-:Y:S01]  /*7580*/  ISETP.GT.AND P4, PT, R0, 0x8, P0 ;  /* 0x000000080000780c */ /* 0x000fe20000784270 */
[----:B------:R-:W-:Y:S01]  /*7590*/  @P3 STG.E.U16 desc[UR36][R4.64+0x2], R25 ;  /* 0x0000021904003986 */ /* 0x000fe2000c101524 */
[----:B------:R-:W-:Y:S01]  /*75a0*/  LEA R6, P3, R10, R4, 0x4 ;  /* 0x000000040a067211 */ /* 0x000fe200078620ff */
[-C--:B------:R-:W-:Y:S01]  /*75b0*/  FMUL R32, R32, R154.reuse ;  /* 0x0000009a20207220 */ /* 0x080fe20000400000 */
[C---:B------:R-:W-:Y:S01]  /*75c0*/  ISETP.GT.AND P2, PT, R0.reuse, 0x8, P2 ;  /* 0x000000080000780c */ /* 0x040fe20001744270 */
[-C--:B------:R-:W-:Y:S01]  /*75d0*/  FMUL R33, R33, R154.reuse ;  /* 0x0000009a21217220 */ /* 0x080fe20000400000 */
[----:B------:R-:W-:Y:S01]  /*75e0*/  ISETP.GT.AND P0, PT, R3, 0x9, PT ;  /* 0x000000090300780c */ /* 0x000fe20003f04270 */
[----:B------:R-:W-:Y:S01]  /*75f0*/  IMAD.X R7, R11, 0x1, R5, P3 ;  /* 0x000000010b077824 */ /* 0x000fe200018e0605 */
[----:B------:R-:W-:Y:S01]  /*7600*/  ISETP.GT.AND P5, PT, R0, RZ, P1 ;  /* 0x000000ff0000720c */ /* 0x000fe20000fa4270 */
[-C--:B------:R-:W-:Y:S01]  /*7610*/  FMUL R34, R34, R154.reuse ;  /* 0x0000009a22227220 */ /* 0x080fe20000400000 */
[----:B------:R-:W-:Y:S01]  /*7620*/  ISETP.GT.AND P3, PT, R0, RZ, P0 ;  /* 0x000000ff0000720c */ /* 0x000fe20000764270 */
[----:B------:R-:W-:Y:S01]  /*7630*/  FMUL R35, R35, R154 ;  /* 0x0000009a23237220 */ /* 0x000fe20000400000 */
[----:B------:R-:W-:Y:S01]  /*7640*/  F2FP.BF16.F32.PACK_AB R26, RZ, R26 ;  /* 0x0000001aff1a723e */ /* 0x000fe200000010ff */
[-C--:B------:R-:W-:Y:S01]  /*7650*/  FMUL R36, R36, R154.reuse ;  /* 0x0000009a24247220 */ /* 0x080fe20000400000 */
[----:B------:R-:W-:Y:S01]  /*7660*/  F2FP.BF16.F32.PACK_AB R27, RZ, R27 ;  /* 0x0000001bff1b723e */ /* 0x000fe200000010ff */
[----:B------:R-:W-:Y:S01]  /*7670*/  FMUL R37, R37, R154 ;  /* 0x0000009a25257220 */ /* 0x000fe20000400000 */
[----:B------:R-:W-:Y:S01]  /*7680*/  F2FP.BF16.F32.PACK_AB R28, RZ, R28 ;  /* 0x0000001cff1c723e */ /* 0x000fe200000010ff */
[----:B------:R-:W-:Y:S01]  /*7690*/  @P2 STG.E.U16 desc[UR36][R6.64], R26 ;  /* 0x0000001a06002986 */ /* 0x000fe2000c101524 */
[----:B------:R-:W-:Y:S01]  /*76a0*/  F2FP.BF16.F32.PACK_AB R29, RZ, R29 ;  /* 0x0000001dff1d723e */ /* 0x000fe200000010ff */
[-C--:B------:R-:W-:Y:S01]  /*76b0*/  FMUL R38, R38, R154.reuse ;  /* 0x0000009a26267220 */ /* 0x080fe20000400000 */
[C---:B------:R-:W-:Y:S01]  /*76c0*/  ISETP.GT.AND P2, PT, R0.reuse, 0x8, P1 ;  /* 0x000000080000780c */ /* 0x040fe20000f44270 */
[----:B------:R-:W-:Y:S01]  /*76d0*/  @P4 STG.E.U16 desc[UR36][R6.64+0x2], R27 ;  /* 0x0000021b06004986 */ /* 0x000fe2000c101524 */
[----:B------:R-:W-:Y:S01]  /*76e0*/  ISETP.GT.AND P1, PT, R3, 0x10, PT ;  /* 0x000000100300780c */ /* 0x000fe20003f24270 */
[----:B------:R-:W-:Y:S01]  /*76f0*/  FMUL R39, R39, R154 ;  /* 0x0000009a27277220 */ /* 0x000fe20000400000 */
[----:B------:R-:W-:Y:S01]  /*7700*/  F2FP.BF16.F32.PACK_AB R30, RZ, R30 ;  /* 0x0000001eff1e723e */ /* 0x000fe200000010ff */
[----:B------:R-:W-:Y:S01]  /*7710*/  @P5 STG.E.U16 desc[UR36][R4.64+0x10], R28 ;  /* 0x0000101c04005986 */ /* 0x000fe2000c101524 */
[----:B------:R-:W-:Y:S01]  /*7720*/  ISETP.GT.AND P4, PT, R0, RZ, P1 ;  /* 0x000000ff0000720c */ /* 0x000fe20000f84270 */
[-C--:B------:R-:W-:Y:S01]  /*7730*/  FMUL R40, R40, R154.reuse ;  /* 0x0000009a28287220 */ /* 0x080fe20000400000 */
[----:B------:R-:W-:Y:S01]  /*7740*/  F2FP.BF16.F32.PACK_AB R31, RZ, R31 ;  /* 0x0000001fff1f723e */ /* 0x000fe200000010ff */
[----:B------:R-:W-:Y:S01]  /*7750*/  @P3 STG.E.U16 desc[UR36][R4.64+0x12], R29 ;  /* 0x0000121d04003986 */ /* 0x000fe2000c101524 */
[----:B------:R-:W-:Y:S01]  /*7760*/  ISETP.GT.AND P3, PT, R0, 0x8, P0 ;  /* 0x000000080000780c */ /* 0x000fe20000764270 */
[----:B------:R-:W-:Y:S01]  /*7770*/  FMUL R41, R41, R154 ;  /* 0x0000009a29297220 */ /* 0x000fe20000400000 */
[----:B------:R-:W-:Y:S01]  /*7780*/  ISETP.GT.AND P0, PT, R3, 0x11, PT ;  /* 0x000000110300780c */ /* 0x000fe20003f04270 */
[----:B------:R-:W-:Y:S01]  /*7790*/  @P2 STG.E.U16 desc[UR36][R6.64+0x10], R30 ;  /* 0x0000101e06002986 */ /* 0x000fe2000c101524 */
[----:B------:R-:W-:Y:S01]  /*77a0*/  F2FP.BF16.F32.PACK_AB R32, RZ, R32 ;  /* 0x00000020ff20723e */ /* 0x000fe200000010ff */
[-C--:B------:R-:W-:Y:S01]  /*77b0*/  FMUL R42, R42, R154.reuse ;  /* 0x0000009a2a2a7220 */ /* 0x080fe20000400000 */
[C---:B------:R-:W-:Y:S01]  /*77c0*/  ISETP.GT.AND P5, PT, R0.reuse, RZ, P0 ;  /* 0x000000ff0000720c */ /* 0x040fe200007a4270 */
[-C--:B------:R-:W-:Y:S01]  /*77d0*/  FMUL R43, R43, R154.reuse ;  /* 0x0000009a2b2b7220 */ /* 0x080fe20000400000 */
[----:B------:R-:W-:Y:S01]  /*77e0*/  ISETP.GT.AND P2, PT, R0, 0x8, P1 ;  /* 0x000000080000780c */ /* 0x000fe20000f44270 */
[-C--:B------:R-:W-:Y:S01]  /*77f0*/  FMUL R44, R44, R154.reuse ;  /* 0x0000009a2c2c7220 */ /* 0x080fe20000400000 */
[----:B------:R-:W-:Y:S01]  /*7800*/  ISETP.GT.AND P1, PT, R3, 0x18, PT ;  /* 0x000000180300780c */ /* 0x000fe20003f24270 */
[-C--:B------:R-:W-:Y:S01]  /*7810*/  FMUL R45, R45, R154.reuse ;  /* 0x0000009a2d2d7220 */ /* 0x080fe20000400000 */
[----:B------:R-:W-:Y:S01]  /*7820*/  F2FP.BF16.F32.PACK_AB R33, RZ, R33 ;  /* 0x00000021ff21723e */ /* 0x000fe200000010ff */
[----:B------:R-:W-:Y:S01]  /*7830*/  @P3 STG.E.U16 desc[UR36][R6.64+0x12], R31 ;  /* 0x0000121f06003986 */ /* 0x000fe2000c101524 */
[----:B------:R-:W-:Y:S01]  /*7840*/  ISETP.GT.AND P3, PT, R0, 0x8, P0 ;  /* 0x000000080000780c */ /* 0x000fe20000764270 */
[-C--:B------:R-:W-:Y:S01]  /*7850*/  FMUL R46, R46, R154.reuse ;  /* 0x0000009a2e2e7220 */ /* 0x080fe20000400000 */
[----:B------:R-:W-:Y:S01]  /*7860*/  ISETP.GT.AND P0, PT, R3, 0x19, PT ;  /* 0x000000190300780c */ /* 0x000fe20003f04270 */
[----:B------:R-:W-:Y:S01]  /*7870*/  @P4 STG.E.U16 desc[UR36][R4.64+0x20], R32 ;  /* 0x0000202004004986 */ /* 0x000fe2000c101524 */
[C---:B------:R-:W-:Y:S01]  /*7880*/  ISETP.GT.AND P4, PT, R0.reuse, RZ, P1 ;  /* 0x000000ff0000720c */ /* 0x040fe20000f84270 */
[----:B------:R-:W-:Y:S01]  /*7890*/  FMUL R47, R47, R154 ;  /* 0x0000009a2f2f7220 */ /* 0x000fe20000400000 */
[----:B------:R-:W-:Y:S01]  /*78a0*/  F2FP.BF16.F32.PACK_AB R34, RZ, R34 ;  /* 0x00000022ff22723e */ /* 0x000fe200000010ff */
[----:B------:R-:W-:Y:S01]  /*78b0*/  @P5 STG.E.U16 desc[UR36][R4.64+0x22], R33 ;  /* 0x0000222104005986 */ /* 0x000fe2000c101524 */
[----:B------:R-:W-:Y:S01]  /*78c0*/  ISETP.GT.AND P5, PT, R0, RZ, P0 ;  /* 0x000000ff0000720c */ /* 0x000fe200007a4270 */
[----:B------:R-:W-:Y:S01]  /*78d0*/  FMUL R48, R48, R154 ;  /* 0x0000009a30307220 */ /* 0x000fe20000400000 */
[----:B------:R-:W-:Y:S01]  /*78e0*/  F2FP.BF16.F32.PACK_AB R35, RZ, R35 ;  /* 0x00000023ff23723e */ /* 0x000fe200000010ff */
[----:B------:R-:W-:Y:S01]  /*78f0*/  @P2 STG.E.U16 desc[UR36][R6.64+0x20], R34 ;  /* 0x0000202206002986 */ /* 0x000fe2000c101524 */
[----:B------:R-:W-:Y:S01]  /*7900*/  F2FP.BF16.F32.PACK_AB R36, RZ, R36 ;  /* 0x00000024ff24723e */ /* 0x000fe200000010ff */
[-C--:B------:R-:W-:Y:S01]  /*7910*/  FMUL R49, R49, R154.reuse ;  /* 0x0000009a31317220 */ /* 0x080fe20000400000 */
[----:B------:R-:W-:Y:S01]  /*7920*/  ISETP.GT.AND P2, PT, R0, 0x8, P1 ;  /* 0x000000080000780c */ /* 0x000fe20000f44270 */
[----:B------:R-:W-:Y:S01]  /*7930*/  @P3 STG.E.U16 desc[UR36][R6.64+0x22], R35 ;  /* 0x0000222306003986 */ /* 0x000fe2000c101524 */
[----:B------:R-:W-:Y:S01]  /*7940*/  ISETP.GT.AND P1, PT, R3, 0x20, PT ;  /* 0x000000200300780c */ /* 0x000fe20003f24270 */
[-C--:B------:R-:W-:Y:S01]  /*7950*/  FMUL R50, R50, R154.reuse ;  /* 0x0000009a32327220 */ /* 0x080fe20000400000 */
[----:B------:R-:W-:Y:S01]  /*7960*/  F2FP.BF16.F32.PACK_AB R37, RZ, R37 ;  /* 0x00000025ff25723e */ /* 0x000fe200000010ff */
[----:B------:R-:W-:Y:S01]  /*7970*/  @P4 STG.E.U16 desc[UR36][R4.64+0x30], R36 ;  /* 0x0000302404004986 */ /* 0x000fe2000c101524 */
[C---:B------:R-:W-:Y:S01]  /*7980*/  ISETP.GT.AND P3, PT, R0.reuse, 0x8, P0 ;  /* 0x000000080000780c */ /* 0x040fe20000764270 */
[-C--:B------:R-:W-:Y:S01]  /*7990*/  FMUL R51, R51, R154.reuse ;  /* 0x0000009a33337220 */ /* 0x080fe20000400000 */
[----:B------:R-:W-:Y:S01]  /*79a0*/  ISETP.GT.AND P0, PT, R3, 0x21, PT ;  /* 0x000000210300780c */ /* 0x000fe20003f04270 */
[----:B------:R-:W-:Y:S01]  /*79b0*/  @P5 STG.E.U16 desc[UR36][R4.64+0x32], R37 ;  /* 0x0000322504005986 */ /* 0x000fe2000c101524 */
[----:B------:R-:W-:Y:S01]  /*79c0*/  ISETP.GT.AND P4, PT, R0, RZ, P1 ;  /* 0x000000ff0000720c */ /* 0x000fe20000f84270 */
[----:B------:R-:W-:Y:S01]  /*79d0*/  FMUL R52, R52, R154 ;  /* 0x0000009a34347220 */ /* 0x000fe20000400000 */
[----:B------:R-:W-:Y:S01]  /*79e0*/  F2FP.BF16.F32.PACK_AB R38, RZ, R38 ;  /* 0x00000026ff26723e */ /* 0x000fe200000010ff */
[-C--:B------:R-:W-:Y:S01]  /*79f0*/  FMUL R53, R53, R154.reuse ;  /* 0x0000009a35357220 */ /* 0x080fe20000400000 */
        /* <DEDUP_REMOVED lines=325> */
[----:B------:R-:W-:Y:S01]  /*8e50*/  FMUL R151, R151, R154 ;  /* 0x0000009a97977220 */ /* 0x000fe20000400000 */
[----:B------:R-:W-:Y:S01]  /*8e60*/  ISETP.GT.AND P2, PT, R0, 0x8, P1 ;  /* 0x000000080000780c */ /* 0x000fe20000f44270 */
[----:B------:R-:W-:Y:S01]  /*8e70*/  @P3 STG.E.U16 desc[UR36][R6.64+0x132], R103 ;  /* 0x0001326706003986 */ /* 0x000fe2000c101524 */
[----:B------:R-:W-:-:S02]  /*8e80*/  ISETP.GT.AND P1, PT, R3, 0xa8, PT ;  /* 0x000000a80300780c */ /* 0x000fc40003f24270 */
[----:B------:R-:W-:Y:S01]  /*8e90*/  F2FP.BF16.F32.PACK_AB R105, RZ, R105 ;  /* 0x00000069ff69723e */ /* 0x000fe200000010ff */
[----:B------:R-:W-:Y:S01]  /*8ea0*/  @P4 STG.E.U16 desc[UR36][R4.64+0x140], R104 ;  /* 0x0001406804004986 */ /* 0x000fe2000c101524 */
[C---:B------:R-:W-:Y:S02]  /*8eb0*/  ISETP.GT.AND P3, PT, R0.reuse, 0x8, P0 ;  /* 0x000000080000780c */ /* 0x040fe40000764270 */
[----:B------:R-:W-:Y:S01]  /*8ec0*/  ISETP.GT.AND P0, PT, R3, 0xa9, PT ;  /* 0x000000a90300780c */ /* 0x000fe20003f04270 */
[----:B------:R-:W-:Y:S01]  /*8ed0*/  @P5 STG.E.U16 desc[UR36][R4.64+0x142], R105 ;  /* 0x0001426904005986 */ /* 0x000fe2000c101524 */
[C---:B------:R-:W-:Y:S02]  /*8ee0*/  ISETP.GT.AND P4, PT, R0.reuse, RZ, P1 ;  /* 0x000000ff0000720c */ /* 0x040fe40000f84270 */
[----:B------:R-:W-:Y:S02]  /*8ef0*/  F2FP.BF16.F32.PACK_AB R106, RZ, R106 ;  /* 0x0000006aff6a723e */ /* 0x000fe400000010ff */
[----:B------:R-:W-:-:S02]  /*8f00*/  ISETP.GT.AND P5, PT, R0, RZ, P0 ;  /* 0x000000ff0000720c */ /* 0x000fc400007a4270 */
[----:B------:R-:W-:Y:S01]  /*8f10*/  F2FP.BF16.F32.PACK_AB R107, RZ, R107 ;  /* 0x0000006bff6b723e */ /* 0x000fe200000010ff */
[----:B------:R-:W-:Y:S01]  /*8f20*/  @P2 STG.E.U16 desc[UR36][R6.64+0x140], R106 ;  /* 0x0001406a06002986 */ /* 0x000fe2000c101524 */
[----:B------:R-:W-:Y:S02]  /*8f30*/  F2FP.BF16.F32.PACK_AB R108, RZ, R108 ;  /* 0x0000006cff6c723e */ /* 0x000fe400000010ff */
[C---:B------:R-:W-:Y:S01]  /*8f40*/  ISETP.GT.AND P2, PT, R0.reuse, 0x8, P1 ;  /* 0x000000080000780c */ /* 0x040fe20000f44270 */
[----:B------:R-:W-:Y:S01]  /*8f50*/  @P3 STG.E.U16 desc[UR36][R6.64+0x142], R107 ;  /* 0x0001426b06003986 */ /* 0x000fe2000c101524 */
[----:B------:R-:W-:Y:S02]  /*8f60*/  ISETP.GT.AND P1, PT, R3, 0xb0, PT ;  /* 0x000000b00300780c */ /* 0x000fe40003f24270 */
[----:B------:R-:W-:Y:S01]  /*8f70*/  F2FP.BF16.F32.PACK_AB R109, RZ, R109 ;  /* 0x0000006dff6d723e */ /* 0x000fe200000010ff */
[----:B------:R-:W-:Y:S01]  /*8f80*/  @P4 STG.E.U16 desc[UR36][R4.64+0x150], R108 ;  /* 0x0001506c04004986 */ /* 0x000fe2000c101524 */
[----:B------:R-:W-:-:S02]  /*8f90*/  ISETP.GT.AND P3, PT, R0, 0x8, P0 ;  /* 0x000000080000780c */ /* 0x000fc40000764270 */
[----:B------:R-:W-:Y:S01]  /*8fa0*/  ISETP.GT.AND P0, PT, R3, 0xb1, PT ;  /* 0x000000b10300780c */ /* 0x000fe20003f04270 */
[----:B------:R-:W-:Y:S01]  /*8fb0*/  @P5 STG.E.U16 desc[UR36][R4.64+0x152], R109 ;  /* 0x0001526d04005986 */ /* 0x000fe2000c101524 */
[C---:B------:R-:W-:Y:S02]  /*8fc0*/  ISETP.GT.AND P4, PT, R0.reuse, RZ, P1 ;  /* 0x000000ff0000720c */ /* 0x040fe40000f84270 */
[----:B------:R-:W-:Y:S02]  /*8fd0*/  F2FP.BF16.F32.PACK_AB R110, RZ, R110 ;  /* 0x0000006eff6e723e */ /* 0x000fe400000010ff */
[----:B------:R-:W-:Y:S02]  /*8fe0*/  ISETP.GT.AND P5, PT, R0, RZ, P0 ;  /* 0x000000ff0000720c */ /* 0x000fe400007a4270 */
[----:B------:R-:W-:Y:S01]  /*8ff0*/  F2FP.BF16.F32.PACK_AB R111, RZ, R111 ;  /* 0x0000006fff6f723e */ /* 0x000fe200000010ff */
[----:B------:R-:W-:Y:S01]  /*9000*/  @P2 STG.E.U16 desc[UR36][R6.64+0x150], R110 ;  /* 0x0001506e06002986 */ /* 0x000fe2000c101524 */
[----:B------:R-:W-:-:S02]  /*9010*/  F2FP.BF16.F32.PACK_AB R112, RZ, R112 ;  /* 0x00000070ff70723e */ /* 0x000fc400000010ff */
[C---:B------:R-:W-:Y:S01]  /*9020*/  ISETP.GT.AND P2, PT, R0.reuse, 0x8, P1 ;  /* 0x000000080000780c */ /* 0x040fe20000f44270 */
[----:B------:R-:W-:Y:S01]  /*9030*/  @P3 STG.E.U16 desc[UR36][R6.64+0x152], R111 ;  /* 0x0001526f06003986 */ /* 0x000fe2000c101524 */
[C---:B------:R-:W-:Y:S02]  /*9040*/  ISETP.GT.AND P1, PT, R3.reuse, 0xb8, PT ;  /* 0x000000b80300780c */ /* 0x040fe40003f24270 */
[----:B------:R-:W-:Y:S01]  /*9050*/  F2FP.BF16.F32.PACK_AB R113, RZ, R113 ;  /* 0x00000071ff71723e */ /* 0x000fe200000010ff */
[----:B------:R-:W-:Y:S01]  /*9060*/  @P4 STG.E.U16 desc[UR36][R4.64+0x160], R112 ;  /* 0x0001607004004986 */ /* 0x000fe2000c101524 */
[C---:B------:R-:W-:Y:S02]  /*9070*/  ISETP.GT.AND P3, PT, R0.reuse, 0x8, P0 ;  /* 0x000000080000780c */ /* 0x040fe40000764270 */
[----:B------:R-:W-:Y:S01]  /*9080*/  ISETP.GT.AND P0, PT, R3, 0xb9, PT ;  /* 0x000000b90300780c */ /* 0x000fe20003f04270 */
[----:B------:R-:W-:Y:S01]  /*9090*/  @P5 STG.E.U16 desc[UR36][R4.64+0x162], R113 ;  /* 0x0001627104005986 */ /* 0x000fe2000c101524 */
[----:B------:R-:W-:-:S02]  /*90a0*/  ISETP.GT.AND P4, PT, R0, RZ, P1 ;  /* 0x000000ff0000720c */ /* 0x000fc40000f84270 */
[----:B------:R-:W-:Y:S02]  /*90b0*/  F2FP.BF16.F32.PACK_AB R114, RZ, R114 ;  /* 0x00000072ff72723e */ /* 0x000fe400000010ff */
[C---:B------:R-:W-:Y:S02]  /*90c0*/  ISETP.GT.AND P5, PT, R0.reuse, RZ, P0 ;  /* 0x000000ff0000720c */ /* 0x040fe400007a4270 */
[----:B------:R-:W-:Y:S01]  /*90d0*/  F2FP.BF16.F32.PACK_AB R115, RZ, R115 ;  /* 0x00000073ff73723e */ /* 0x000fe200000010ff */
[----:B------:R-:W-:Y:S01]  /*90e0*/  @P2 STG.E.U16 desc[UR36][R6.64+0x160], R114 ;  /* 0x0001607206002986 */ /* 0x000fe2000c101524 */
[----:B------:R-:W-:Y:S02]  /*90f0*/  F2FP.BF16.F32.PACK_AB R116, RZ, R116 ;  /* 0x00000074ff74723e */ /* 0x000fe400000010ff */
        /* <DEDUP_REMOVED lines=65> */
[----:B------:R-:W-:Y:S02]  /*9510*/  ISETP.GT.AND P5, PT, R0, RZ, P0 ;  /* 0x000000ff0000720c */ /* 0x000fe400007a4270 */
[----:B------:R-:W-:Y:S02]  /*9520*/  F2FP.BF16.F32.PACK_AB R134, RZ, R134 ;  /* 0x00000086ff86723e */ /* 0x000fe400000010ff */
[----:B------:R-:W-:Y:S02]  /*9530*/  F2FP.BF16.F32.PACK_AB R135, RZ, R135 ;  /* 0x00000087ff87723e */ /* 0x000fe400000010ff */
[----:B------:R-:W-:Y:S01]  /*9540*/  F2FP.BF16.F32.PACK_AB R136, RZ, R136 ;  /* 0x00000088ff88723e */ /* 0x000fe200000010ff */
[----:B------:R-:W-:Y:S01]  /*9550*/  @P2 STG.E.U16 desc[UR36][R6.64+0x1b0], R134 ;  /* 0x0001b08606002986 */ /* 0x000fe2000c101524 */
[----:B------:R-:W-:-:S02]  /*9560*/  F2FP.BF16.F32.PACK_AB R137, RZ, R137 ;  /* 0x00000089ff89723e */ /* 0x000fc400000010ff */
[C---:B------:R-:W-:Y:S01]  /*9570*/  ISETP.GT.AND P1, PT, R0.reuse, 0x8, P1 ;  /* 0x000000080000780c */ /* 0x040fe20000f24270 */
[----:B------:R-:W-:Y:S01]  /*9580*/  @P3 STG.E.U16 desc[UR36][R6.64+0x1b2], R135 ;  /* 0x0001b28706003986 */ /* 0x000fe2000c101524 */
[C---:B------:R-:W-:Y:S02]  /*9590*/  ISETP.GT.AND P2, PT, R0.reuse, 0x8, P0 ;  /* 0x000000080000780c */ /* 0x040fe40000744270 */
[C---:B------:R-:W-:Y:S01]  /*95a0*/  ISETP.GT.AND P0, PT, R3.reuse, 0xe9, PT ;  /* 0x000000e90300780c */ /* 0x040fe20003f04270 */
[----:B------:R-:W-:Y:S01]  /*95b0*/  @P4 STG.E.U16 desc[UR36][R4.64+0x1c0], R136 ;  /* 0x0001c08804004986 */ /* 0x000fe2000c101524 */
[----:B------:R-:W-:Y:S02]  /*95c0*/  ISETP.GT.AND P4, PT, R3, 0xe8, PT ;  /* 0x000000e80300780c */ /* 0x000fe40003f84270 */
[----:B------:R-:W-:Y:S01]  /*95d0*/  F2FP.BF16.F32.PACK_AB R138, RZ, R138 ;  /* 0x0000008aff8a723e */ /* 0x000fe200000010ff */
[----:B------:R-:W-:Y:S01]  /*95e0*/  @P5 STG.E.U16 desc[UR36][R4.64+0x1c2], R137 ;  /* 0x0001c28904005986 */ /* 0x000fe2000c101524 */
[----:B------:R-:W-:-:S02]  /*95f0*/  ISETP.GT.AND P5, PT, R0, RZ, P4 ;  /* 0x000000ff0000720c */ /* 0x000fc400027a4270 */
[----:B------:R-:W-:Y:S01]  /*9600*/  F2FP.BF16.F32.PACK_AB R139, RZ, R139 ;  /* 0x0000008bff8b723e */ /* 0x000fe200000010ff */
[----:B------:R-:W-:Y:S01]  /*9610*/  @P1 STG.E.U16 desc[UR36][R6.64+0x1c0], R138 ;  /* 0x0001c08a06001986 */ /* 0x000fe2000c101524 */
[----:B------:R-:W-:Y:S02]  /*9620*/  F2FP.BF16.F32.PACK_AB R140, RZ, R140 ;  /* 0x0000008cff8c723e */ /* 0x000fe400000010ff */
[C---:B------:R-:W-:Y:S01]  /*9630*/  ISETP.GT.AND P3, PT, R0.reuse, RZ, P0 ;  /* 0x000000ff0000720c */ /* 0x040fe20000764270 */
[----:B------:R-:W-:Y:S01]  /*9640*/  @P2 STG.E.U16 desc[UR36][R6.64+0x1c2], R139 ;  /* 0x0001c28b06002986 */ /* 0x000fe2000c101524 */
[C---:B------:R-:W-:Y:S02]  /*9650*/  ISETP.GT.AND P4, PT, R0.reuse, 0x8, P4 ;  /* 0x000000080000780c */ /* 0x040fe40002784270 */
[----:B------:R-:W-:Y:S02]  /*9660*/  F2FP.BF16.F32.PACK_AB R141, RZ, R141 ;  /* 0x0000008dff8d723e */ /* 0x000fe400000010ff */
[----:B------:R-:W-:Y:S01]  /*9670*/  F2FP.BF16.F32.PACK_AB R142, RZ, R142 ;  /* 0x0000008eff8e723e */ /* 0x000fe200000010ff */
[----:B------:R-:W-:Y:S01]  /*9680*/  @P5 STG.E.U16 desc[UR36][R4.64+0x1d0], R140 ;  /* 0x0001d08c04005986 */ /* 0x000fe2000c101524 */
[----:B------:R-:W-:-:S02]  /*9690*/  ISETP.GT.AND P5, PT, R0, 0x8, P0 ;  /* 0x000000080000780c */ /* 0x000fc400007a4270 */
[----:B------:R-:W-:Y:S02]  /*96a0*/  F2FP.BF16.F32.PACK_AB R143, RZ, R143 ;  /* 0x0000008fff8f723e */ /* 0x000fe400000010ff */
[C---:B------:R-:W-:Y:S01]  /*96b0*/  ISETP.GT.AND P0, PT, R3.reuse, 0xf1, PT ;  /* 0x000000f10300780c */ /* 0x040fe20003f04270 */
[----:B------:R-:W-:Y:S01]  /*96c0*/  @P3 STG.E.U16 desc[UR36][R4.64+0x1d2], R141 ;  /* 0x0001d28d04003986 */ /* 0x000fe2000c101524 */
[----:B------:R-:W-:Y:S02]  /*96d0*/  ISETP.GT.AND P3, PT, R3, 0xf0, PT ;  /* 0x000000f00300780c */ /* 0x000fe40003f64270 */
[----:B------:R-:W-:Y:S01]  /*96e0*/  F2FP.BF16.F32.PACK_AB R144, RZ, R144 ;  /* 0x00000090ff90723e */ /* 0x000fe200000010ff */
[----:B------:R-:W-:Y:S01]  /*96f0*/  @P4 STG.E.U16 desc[UR36][R6.64+0x1d0], R142 ;  /* 0x0001d08e06004986 */ /* 0x000fe2000c101524 */
[C---:B------:R-:W-:Y:S02]  /*9700*/  ISETP.GT.AND P4, PT, R0.reuse, RZ, P3 ;  /* 0x000000ff0000720c */ /* 0x040fe40001f84270 */
[----:B------:R-:W-:Y:S01]  /*9710*/  F2FP.BF16.F32.PACK_AB R145, RZ, R145 ;  /* 0x00000091ff91723e */ /* 0x000fe200000010ff */
[----:B------:R-:W-:Y:S01]  /*9720*/  @P5 STG.E.U16 desc[UR36][R6.64+0x1d2], R143 ;  /* 0x0001d28f06005986 */ /* 0x000fe2000c101524 */
[----:B------:R-:W-:-:S02]  /*9730*/  ISETP.GT.AND P5, PT, R0, RZ, P0 ;  /* 0x000000ff0000720c */ /* 0x000fc400007a4270 */
[C---:B------:R-:W-:Y:S02]  /*9740*/  ISETP.GT.AND P2, PT, R3.reuse, 0xf8, PT ;  /* 0x000000f80300780c */ /* 0x040fe40003f44270 */
[----:B------:R-:W-:Y:S02]  /*9750*/  ISETP.GT.AND P1, PT, R3, 0xf9, PT ;  /* 0x000000f90300780c */ /* 0x000fe40003f24270 */
[C---:B------:R-:W-:Y:S02]  /*9760*/  ISETP.GT.AND P3, PT, R0.reuse, 0x8, P3 ;  /* 0x000000080000780c */ /* 0x040fe40001f64270 */
[C---:B------:R-:W-:Y:S01]  /*9770*/  ISETP.GT.AND P0, PT, R0.reuse, 0x8, P0 ;  /* 0x000000080000780c */ /* 0x040fe20000704270 */
[----:B------:R-:W-:Y:S01]  /*9780*/  @P4 STG.E.U16 desc[UR36][R4.64+0x1e0], R144 ;  /* 0x0001e09004004986 */ /* 0x000fe2000c101524 */
[C---:B------:R-:W-:Y:S02]  /*9790*/  ISETP.GT.AND P4, PT, R0.reuse, RZ, P1 ;  /* 0x000000ff0000720c */ /* 0x040fe40000f84270 */
[----:B------:R-:W-:Y:S01]  /*97a0*/  F2FP.BF16.F32.PACK_AB R146, RZ, R146 ;  /* 0x00000092ff92723e */ /* 0x000fe200000010ff */
[----:B------:R-:W-:Y:S01]  /*97b0*/  @P5 STG.E.U16 desc[UR36][R4.64+0x1e2], R145 ;  /* 0x0001e29104005986 */ /* 0x000fe2000c101524 */
[----:B------:R-:W-:-:S02]  /*97c0*/  ISETP.GT.AND P5, PT, R0, RZ, P2 ;  /* 0x000000ff0000720c */ /* 0x000fc400017a4270 */
[C---:B------:R-:W-:Y:S02]  /*97d0*/  ISETP.GT.AND P2, PT, R0.reuse, 0x8, P2 ;  /* 0x000000080000780c */ /* 0x040fe40001744270 */
[----:B------:R-:W-:Y:S01]  /*97e0*/  F2FP.BF16.F32.PACK_AB R147, RZ, R147 ;  /* 0x00000093ff93723e */ /* 0x000fe200000010ff */
[----:B------:R-:W-:Y:S01]  /*97f0*/  @P3 STG.E.U16 desc[UR36][R6.64+0x1e0], R146 ;  /* 0x0001e09206003986 */ /* 0x000fe2000c101524 */
[----:B------:R-:W-:Y:S02]  /*9800*/  ISETP.GT.AND P1, PT, R0, 0x8, P1 ;  /* 0x000000080000780c */ /* 0x000fe40000f24270 */
[----:B------:R-:W-:Y:S01]  /*9810*/  F2FP.BF16.F32.PACK_AB R148, RZ, R148 ;  /* 0x00000094ff94723e */ /* 0x000fe200000010ff */
[----:B------:R-:W-:Y:S01]  /*9820*/  @P0 STG.E.U16 desc[UR36][R6.64+0x1e2], R147 ;  /* 0x0001e29306000986 */ /* 0x000fe2000c101524 */
[----:B------:R-:W-:Y:S02]  /*9830*/  F2FP.BF16.F32.PACK_AB R149, RZ, R149 ;  /* 0x00000095ff95723e */ /* 0x000fe400000010ff */
[----:B------:R-:W-:Y:S01]  /*9840*/  F2FP.BF16.F32.PACK_AB R150, RZ, R150 ;  /* 0x00000096ff96723e */ /* 0x000fe200000010ff */
[----:B------:R-:W-:Y:S01]  /*9850*/  @P5 STG.E.U16 desc[UR36][R4.64+0x1f0], R148 ;  /* 0x0001f09404005986 */ /* 0x000fe2000c101524 */
[----:B------:R-:W-:-:S03]  /*9860*/  F2FP.BF16.F32.PACK_AB R151, RZ, R151 ;  /* 0x00000097ff97723e */ /* 0x000fc600000010ff */
[----:B------:R0:W-:Y:S02]  /*9870*/  @P4 STG.E.U16 desc[UR36][R4.64+0x1f2], R149 ;  /* 0x0001f29504004986 */ /* 0x0001e4000c101524 */
[----:B0-----:R-:W-:Y:S02]  /*9880*/  @P2 IMAD.MOV.U32 R4, RZ, RZ, R6 ;  /* 0x000000ffff042224 */ /* 0x001fe400078e0006 */
[----:B------:R-:W-:-:S05]  /*9890*/  @P2 IMAD.MOV.U32 R5, RZ, RZ, R7 ;  /* 0x000000ffff052224 */ /* 0x000fca00078e0007 */
[----:B------:R0:W-:Y:S04]  /*98a0*/  @P2 STG.E.U16 desc[UR36][R4.64+0x1f0], R150 ;  /* 0x0001f09604002986 */ /* 0x0001e8000c101524 */
[----:B------:R0:W-:Y:S02]  /*98b0*/  @P1 STG.E.U16 desc[UR36][R6.64+0x1f2], R151 ;  /* 0x0001f29706001986 */ /* 0x0001e4000c101524 */
.L_x_282:
[----:B------:R-:W-:Y:S05]  /*98c0*/  BSYNC B0 ;  /* 0x0000000000007941 */ /* 0x000fea0003800000 */
.L_x_28:
[----:B------:R-:W-:Y:S01]  /*98d0*/  ULDC UR4, c[0x0][0xc] ;  /* 0x0000030000047ab9 */ /* 0x000fe20000000800 */
[----:B------:R-:W-:Y:S01]  /*98e0*/  ULDC UR5, c[0x0][0x10] ;  /* 0x0000040000057ab9 */ /* 0x000fe20000000800 */
[----:B0-----:R-:W0:Y:S01]  /*98f0*/  LDC R3, c[0x0][0x14] ;  /* 0x00000500ff037b82 */ /* 0x001e220000000800 */
[----:B------:R-:W-:Y:S01]  /*9900*/  UIMAD.WIDE.U32 UR4, UR4, UR5, URZ ;  /* 0x00000005040472a5 */ /* 0x000fe2000f8e003f */
[----:B------:R-:W-:Y:S01]  /*9910*/  PRMT R0, RZ, 0x7610, R0 ;  /* 0x00007610ff007816 */ /* 0x000fe20000000000 */
[----:B----45:R-:W-:Y:S02]  /*9920*/  IMAD.MOV.U32 R152, RZ, RZ, -0x1 ;  /* 0xffffffffff987424 */ /* 0x030fe400078e00ff */
[----:B------:R-:W-:Y:S02]  /*9930*/  IMAD.MOV.U32 R23, RZ, RZ, -0x1 ;  /* 0xffffffffff177424 */ /* 0x000fe400078e00ff */
[----:B0-----:R-:W-:-:S04]  /*9940*/  IMAD.WIDE.U32 R16, R3, UR4, R16 ;  /* 0x0000000403107c25 */ /* 0x001fc8000f8e0010 */
[----:B------:R-:W-:Y:S01]  /*9950*/  IMAD R3, R3, UR5, RZ ;  /* 0x0000000503037c24 */ /* 0x000fe2000f8e02ff */
[----:B------:R-:W-:Y:S02]  /*9960*/  ULDC.64 UR4, c[0x0][0x650] ;  /* 0x0001940000047ab9 */ /* 0x000fe40000000a00 */
[----:B------:R-:W-:Y:S01]  /*9970*/  ISETP.GE.U32.AND P0, PT, R16, UR4, PT ;  /* 0x0000000410007c0c */ /* 0x000fe2000bf06070 */
[----:B------:R-:W-:-:S05]  /*9980*/  IMAD.IADD R17, R17, 0x1, R3 ;  /* 0x0000000111117824 */ /* 0x000fca00078e0203 */
[----:B------:R-:W-:-:S13]  /*9990*/  ISETP.GE.U32.AND.EX P0, PT, R17, UR5, PT, P0 ;  /* 0x0000000511007c0c */ /* 0x000fda000bf06100 */
[----:B------:R-:W-:Y:S05]  /*99a0*/  @P0 BRA `(.L_x_283) ;  /* 0x0000000400640947 */ /* 0x000fea0003800000 */
[----:B------:R-:W0:Y:S01]  /*99b0*/  S2R R12, SR_CTAID.X ;  /* 0x00000000000c7919 */ /* 0x000e220000002500 */
[----:B------:R-:W4:Y:S01]  /*99c0*/  LDC.64 R10, c[0x0][0x628] ;  /* 0x00018a00ff0a7b82 */ /* 0x000f220000000a00 */
[----:B------:R-:W-:Y:S01]  /*99d0*/  ULDC UR4, c[0x0][0x150] ;  /* 0x0000540000047ab9 */ /* 0x000fe20000000800 */
[----:B-123--:R-:W-:Y:S01]  /*99e0*/  IMAD.MOV.U32 R8, RZ, RZ, R16 ;  /* 0x000000ffff087224 */ /* 0x00efe200078e0010 */
[----:B------:R-:W1:Y:S01]  /*99f0*/  S2R R24, SR_CTAID.Y ;  /* 0x0000000000187919 */ /* 0x000e620000002600 */
[----:B------:R-:W-:-:S04]  /*9a00*/  IMAD.MOV.U32 R9, RZ, RZ, R17 ;  /* 0x000000ffff097224 */ /* 0x000fc800078e0011 */
[----:B------:R-:W2:Y:S08]  /*9a10*/  LDC R21, c[0x0][0x144] ;  /* 0x00005100ff157b82 */ /* 0x000eb00000000800 */
[----:B------:R-:W3:Y:S08]  /*9a20*/  LDC R0, c[0x0][0x630] ;  /* 0x00018c00ff007b82 */ /* 0x000ef00000000800 */
[----:B------:R-:W1:Y:S01]  /*9a30*/  LDC.64 R14, c[0x0][0x620] ;  /* 0x00018800ff0e7b82 */ /* 0x000e620000000a00 */
[----:B----4-:R-:W-:-:S04]  /*9a40*/  ISETP.NE.U32.AND P0, PT, R10, RZ, PT ;  /* 0x000000ff0a00720c */ /* 0x010fc80003f05070 */
[----:B------:R-:W-:Y:S02]  /*9a50*/  ISETP.NE.AND.EX P0, PT, R11, RZ, PT, P0 ;  /* 0x000000ff0b00720c */ /* 0x000fe40003f05300 */
[----:B0-----:R-:W-:-:S05]  /*9a60*/  I2FP.F32.U32 R3, R12 ;  /* 0x0000000c00037245 */ /* 0x001fca0000201000 */
[----:B------:R-:W-:-:S04]  /*9a70*/  FMUL R3, R3, UR4 ;  /* 0x0000000403037c20 */ /* 0x000fc80008400000 */
[----:B------:R0:W4:Y:S02]  /*9a80*/  F2I.U32.TRUNC.NTZ R20, R3 ;  /* 0x0000000300147305 */ /* 0x000124000020f000 */
[----:B--23--:R-:W-:Y:S05]  /*9a90*/  @!P0 BRA `(.L_x_284) ;  /* 0x0000000000288947 */ /* 0x00cfea0003800000 */
[----:B0-----:R-:W0:Y:S02]  /*9aa0*/  LDC R3, c[0x0][0x634] ;  /* 0x00018d00ff037b82 */ /* 0x001e240000000800 */
        /* <DEDUP_REMOVED lines=9> */
.L_x_284:
[----:B------:R-:W2:Y:S01]  /*9b40*/  LDC.64 R30, c[0x0][0x640] ;  /* 0x00019000ff1e7b82 */ /* 0x000ea20000000a00 */
[-CC-:B------:R-:W-:Y:S01]  /*9b50*/  SHF.R.U64 R23, R8, R0.reuse, R9.reuse ;  /* 0x0000000008177219 */ /* 0x180fe20000001209 */
[----:B----4-:R-:W-:Y:S01]  /*9b60*/  IMAD.MOV R20, RZ, RZ, -R20 ;  /* 0x000000ffff147224 */ /* 0x010fe200078e0a14 */
[----:B------:R-:W-:Y:S01]  /*9b70*/  SHF.R.U32.HI R0, RZ, R0, R9 ;  /* 0x00000000ff007219 */ /* 0x000fe20000011609 */
[----:B------:R-:W-:Y:S01]  /*9b80*/  ULDC UR4, c[0x0][0x154] ;  /* 0x0000550000047ab9 */ /* 0x000fe20000000800 */
[----:B0-----:R-:W-:Y:S01]  /*9b90*/  IADD3 R3, P0, RZ, -R23, RZ ;  /* 0x80000017ff037210 */ /* 0x001fe20007f1e0ff */
[----:B------:R-:W-:Y:S02]  /*9ba0*/  IMAD R26, R21, R20, R12 ;  /* 0x00000014151a7224 */ /* 0x000fe400078e020c */
[----:B------:R-:W0:Y:S01]  /*9bb0*/  LDC R6, c[0x0][0x618] ;  /* 0x00018600ff067b82 */ /* 0x000e220000000800 */
[----:B------:R-:W-:Y:S02]  /*9bc0*/  IMAD.MOV.U32 R7, RZ, RZ, 0x1 ;  /* 0x00000001ff077424 */ /* 0x000fe400078e00ff */
[----:B------:R-:W-:-:S04]  /*9bd0*/  IMAD.X R5, RZ, RZ, ~R0, P0 ;  /* 0x000000ffff057224 */ /* 0x000fc800000e0e00 */
[-C--:B-1----:R-:W-:Y:S01]  /*9be0*/  IMAD R0, R5, R14.reuse, RZ ;  /* 0x0000000e05007224 */ /* 0x082fe200078e02ff */
[----:B------:R-:W1:Y:S01]  /*9bf0*/  LDC R8, c[0x0][0x608] ;  /* 0x00018200ff087b82 */ /* 0x000e620000000800 */
[----:B------:R-:W-:-:S04]  /*9c00*/  IMAD.WIDE.U32 R4, R3, R14, R16 ;  /* 0x0000000e03047225 */ /* 0x000fc800078e0010 */
[----:B------:R-:W-:Y:S01]  /*9c10*/  IMAD R3, R3, R15, R0 ;  /* 0x0000000f03037224 */ /* 0x000fe200078e0200 */
[----:B------:R-:W-:Y:S02]  /*9c20*/  I2FP.F32.U32 R0, R24 ;  /* 0x0000001800007245 */ /* 0x000fe40000201000 */
[----:B------:R-:W3:Y:S01]  /*9c30*/  LDC R28, c[0x0][0x658] ;  /* 0x00019600ff1c7b82 */ /* 0x000ee20000000800 */
[----:B------:R-:W-:Y:S01]  /*9c40*/  IMAD.IADD R3, R5, 0x1, R3 ;  /* 0x0000000105037824 */ /* 0x000fe200078e0203 */
[----:B--2---:R-:W-:Y:S01]  /*9c50*/  ISETP.NE.U32.AND P0, PT, R30, RZ, PT ;  /* 0x000000ff1e00720c */ /* 0x004fe20003f05070 */
[----:B------:R-:W-:Y:S01]  /*9c60*/  FMUL R0, R0, UR4 ;  /* 0x0000000400007c20 */ /* 0x000fe20008400000 */
[----:B------:R-:W-:Y:S02]  /*9c70*/  IMAD.MOV.U32 R5, RZ, RZ, -0x1 ;  /* 0xffffffffff057424 */ /* 0x000fe400078e00ff */
[----:B------:R-:W-:Y:S01]  /*9c80*/  ISETP.NE.AND.EX P0, PT, R31, RZ, PT, P0 ;  /* 0x000000ff1f00720c */ /* 0x000fe20003f05300 */
[----:B------:R2:W4:Y:S01]  /*9c90*/  F2I.U32.TRUNC.NTZ R13, R0 ;  /* 0x00000000000d7305 */ /* 0x000522000020f000 */
[----:B------:R-:W2:Y:S01]  /*9ca0*/  LDC R15, c[0x0][0x148] ;  /* 0x00005200ff0f7b82 */ /* 0x000ea20000000800 */
[----:B0-----:R-:W-:-:S02]  /*9cb0*/  SHF.R.U64 R12, R4, R6, R3 ;  /* 0x00000006040c7219 */ /* 0x001fc40000001203 */
[----:B------:R-:W-:-:S05]  /*9cc0*/  SHF.R.U32.HI R3, RZ, R6, R3 ;  /* 0x00000006ff037219 */ /* 0x000fca0000011603 */
[----:B------:R-:W0:Y:S01]  /*9cd0*/  LDC R20, c[0x0][0x600] ;  /* 0x00018000ff147b82 */ /* 0x000e220000000800 */
[-CC-:B-1----:R-:W-:Y:S02]  /*9ce0*/  SHF.R.U64 R10, R12, R8.reuse, R3.reuse ;  /* 0x000000080c0a7219 */ /* 0x182fe40000001203 */
[----:B------:R-:W-:-:S05]  /*9cf0*/  SHF.R.U32.HI R3, RZ, R8, R3 ;  /* 0x00000008ff037219 */ /* 0x000fca0000011603 */
[----:B------:R-:W1:Y:S01]  /*9d00*/  LDC R21, c[0x0][0x648] ;  /* 0x00019200ff157b82 */ /* 0x000e620000000800 */
[-C--:B---3--:R-:W-:Y:S02]  /*9d10*/  SHF.L.U32 R4, R5, R28.reuse, RZ ;  /* 0x0000001c05047219 */ /* 0x088fe400000006ff */
[-CC-:B------:R-:W-:Y:S02]  /*9d20*/  SHF.R.U64 R14, R10, R28.reuse, R3.reuse ;  /* 0x0000001c0a0e7219 */ /* 0x180fe40000001203 */
[----:B------:R-:W-:Y:S02]  /*9d30*/  SHF.R.U32.HI R5, RZ, R28, R3 ;  /* 0x0000001cff057219 */ /* 0x000fe40000011603 */
[----:B------:R-:W-:Y:S01]  /*9d40*/  LOP3.LUT R153, RZ, R4, RZ, 0x33, !PT ;  /* 0x00000004ff997212 */ /* 0x000fe200078e33ff */
[----:B------:R-:W3:Y:S01]  /*9d50*/  LDC R25, c[0x0][0x638] ;  /* 0x00018e00ff197b82 */ /* 0x000ee20000000800 */
[----:B------:R-:W-:Y:S01]  /*9d60*/  SHF.L.U32 R28, R7, R28, RZ ;  /* 0x0000001c071c7219 */ /* 0x000fe200000006ff */
[----:B------:R-:W-:-:S06]  /*9d70*/  IMAD.MOV.U32 R4, RZ, RZ, R14 ;  /* 0x000000ffff047224 */ /* 0x000fcc00078e000e */
[----:B------:R-:W0:Y:S01]  /*9d80*/  LDC R27, c[0x0][0x610] ;  /* 0x00018400ff1b7b82 */ /* 0x000e220000000800 */
[----:B----4-:R-:W-:Y:S05]  /*9d90*/  @!P0 BRA `(.L_x_285) ;  /* 0x0000000000288947 */ /* 0x010fea0003800000 */
[----:B------:R-:W4:Y:S02]  /*9da0*/  LDC R3, c[0x0][0x64c] ;  /* 0x00019300ff037b82 */ /* 0x000f240000000800 */
[----:B----4-:R-:W-:-:S05]  /*9db0*/  IADD3 R3, P0, R14, R3, RZ ;  /* 0x000000030e037210 */ /* 0x010fca0007f1e0ff */
        /* <DEDUP_REMOVED lines=8> */
.L_x_285:
[----:B------:R-:W-:Y:S01]  /*9e40*/  ISETP.NE.AND P0, PT, R2, 0x1, PT ;  /* 0x000000010200780c */ /* 0x000fe20003f05270 */
[----:B------:R-:W-:Y:S01]  /*9e50*/  IMAD.MOV R13, RZ, RZ, -R13 ;  /* 0x000000ffff0d7224 */ /* 0x000fe200078e0a0d */
[----:B-12---:R-:W-:Y:S01]  /*9e60*/  SHF.R.U64 R0, R4, R21, R5 ;  /* 0x0000001504007219 */ /* 0x006fe20000001205 */
[----:B0-----:R-:W-:Y:S01]  /*9e70*/  VIADD R5, R20, 0xffffffff ;  /* 0xffffffff14057836 */ /* 0x001fe20000000000 */
[----:B------:R-:W-:-:S03]  /*9e80*/  LOP3.LUT R153, R10, R153, RZ, 0xc0, !PT ;  /* 0x000000990a997212 */ /* 0x000fc600078ec0ff */
[----:B------:R-:W-:Y:S01]  /*9e90*/  IMAD.MOV R3, RZ, RZ, -R0 ;  /* 0x000000ffff037224 */ /* 0x000fe200078e0a00 */
[----:B------:R-:W-:Y:S01]  /*9ea0*/  LOP3.LUT R5, R12, R5, RZ, 0xc0, !PT ;  /* 0x000000050c057212 */ /* 0x000fe200078ec0ff */
[----:B------:R-:W-:Y:S02]  /*9eb0*/  IMAD R153, R28, R0, R153 ;  /* 0x000000001c997224 */ /* 0x000fe400078e0299 */
[----:B---3--:R-:W-:Y:S02]  /*9ec0*/  IMAD R0, R3, R25, R14 ;  /* 0x0000001903007224 */ /* 0x008fe400078e020e */
[----:B------:R-:W-:Y:S02]  /*9ed0*/  @P0 IMAD R26, R15, R13, R24 ;  /* 0x0000000d0f1a0224 */ /* 0x000fe400078e0218 */
[----:B------:R-:W-:Y:S02]  /*9ee0*/  IMAD R4, R0, R20, R5 ;  /* 0x0000001400047224 */ /* 0x000fe400078e0205 */
[----:B------:R-:W-:-:S02]  /*9ef0*/  IMAD R153, R153, R27, R26 ;  /* 0x0000001b99997224 */ /* 0x000fc400078e021a */
[----:B------:R-:W-:-:S03]  /*9f00*/  IMAD.MOV.U32 R3, RZ, RZ, 0x1 ;  /* 0x00000001ff037424 */ /* 0x000fc600078e00ff */
[----:B------:R-:W-:Y:S02]  /*9f10*/  SEL R152, R4, R153, !P0 ;  /* 0x0000009904987207 */ /* 0x000fe40004000000 */
[----:B------:R-:W-:Y:S02]  /*9f20*/  PRMT R0, R3, 0x7610, R0 ;  /* 0x0000761003007816 */ /* 0x000fe40000000000 */
[----:B------:R-:W-:-:S07]  /*9f30*/  SEL R153, R153, R4, !P0 ;  /* 0x0000000499997207 */ /* 0x000fce0004000000 */
.L_x_283:
[----:B------:R-:W-:-:S13]  /*9f40*/  LOP3.LUT P0, RZ, R0, 0xff, RZ, 0xc0, !PT ;  /* 0x000000ff00ff7812 */ /* 0x000fda000780c0ff */
[----:B------:R-:W-:Y:S05]  /*9f50*/  @P0 BRA `(.L_x_286) ;  /* 0xffffff6c00f40947 */ /* 0x000fea000383ffff */
[----:B------:R-:W-:Y:S05]  /*9f60*/  EXIT ;  /* 0x000000000000794d */ /* 0x000fea0003800000 */
.L_x_3:
[----:B0-----:R-:W-:Y:S01]  /*9f70*/  ULDC.64 UR4, c[0x0][0x650] ;  /* 0x0001940000047ab9 */ /* 0x001fe20000000a00 */
        /* <DEDUP_REMOVED lines=25> */
.L_x_288:
[--C-:B------:R-:W-:Y:S01]  /*a110*/  SHF.R.U64 R12, R10, R14, R11.reuse ;  /* 0x0000000e0a0c7219 */ /* 0x100fe2000000120b */
[----:B------:R-:W0:Y:S01]  /*a120*/  LDC R22, c[0x0][0x618] ;  /* 0x00018600ff167b82 */ /* 0x000e220000000800 */
[----:B------:R-:W-:Y:S01]  /*a130*/  I2FP.F32.U32 R6, R4 ;  /* 0x0000000400067245 */ /* 0x000fe20000201000 */
[----:B------:R-:W-:Y:S01]  /*a140*/  ULDC UR4, c[0x0][0x150] ;  /* 0x0000540000047ab9 */ /* 0x000fe20000000800 */
[----:B------:R-:W-:Y:S02]  /*a150*/  SHF.R.U32.HI R5, RZ, R14, R11 ;  /* 0x0000000eff057219 */ /* 0x000fe4000001160b */
[----:B------:R-:W-:Y:S01]  /*a160*/  IADD3 R9, P0, RZ, -R12, RZ ;  /* 0x8000000cff097210 */ /* 0x000fe20007f1e0ff */
[----:B------:R-:W-:Y:S01]  /*a170*/  FMUL R11, R6, UR4 ;  /* 0x00000004060b7c20 */ /* 0x000fe20008400000 */
[----:B------:R-:W-:Y:S01]  /*a180*/  ULDC UR4, c[0x0][0x154] ;  /* 0x0000550000047ab9 */ /* 0x000fe20000000800 */
[----:B------:R-:W1:Y:S02]  /*a190*/  LDC.64 R24, c[0x0][0x640] ;  /* 0x00019000ff187b82 */ /* 0x000e640000000a00 */
[----:B------:R-:W-:-:S02]  /*a1a0*/  IMAD.X R5, RZ, RZ, ~R5, P0 ;  /* 0x000000ffff057224 */ /* 0x000fc400000e0e05 */
[----:B------:R-:W2:Y:S01]  /*a1b0*/  F2I.U32.TRUNC.NTZ R11, R11 ;  /* 0x0000000b000b7305 */ /* 0x000ea2000020f000 */
[----:B------:R-:W-:-:S03]  /*a1c0*/  IMAD.WIDE.U32 R6, R9, R20, R16 ;  /* 0x0000001409067225 */ /* 0x000fc600078e0010 */
[----:B------:R-:W3:Y:S01]  /*a1d0*/  LDC R13, c[0x0][0x144] ;  /* 0x00005100ff0d7b82 */ /* 0x000ee20000000800 */
[----:B------:R-:W-:-:S04]  /*a1e0*/  IMAD R8, R5, R20, RZ ;  /* 0x0000001405087224 */ /* 0x000fc800078e02ff */
[----:B------:R-:W-:Y:S02]  /*a1f0*/  IMAD R5, R9, R21, R8 ;  /* 0x0000001509057224 */ /* 0x000fe400078e0208 */
[----:B------:R-:W-:Y:S01]  /*a200*/  IMAD.MOV.U32 R8, RZ, RZ, -0x1 ;  /* 0xffffffffff087424 */ /* 0x000fe200078e00ff */
[----:B------:R-:W4:Y:S01]  /*a210*/  LDC R14, c[0x0][0x608] ;  /* 0x00018200ff0e7b82 */ /* 0x000f220000000800 */
[----:B------:R-:W-:Y:S01]  /*a220*/  IMAD.IADD R5, R7, 0x1, R5 ;  /* 0x0000000107057824 */ /* 0x000fe200078e0205 */
[----:B------:R-:W-:-:S04]  /*a230*/  I2FP.F32.U32 R7, R3 ;  /* 0x0000000300077245 */ /* 0x000fc80000201000 */
[-C--:B0-----:R-:W-:Y:S01]  /*a240*/  SHF.R.U64 R10, R6, R22.reuse, R5 ;  /* 0x00000016060a7219 */ /* 0x081fe20000001205 */
[----:B--2---:R-:W-:Y:S01]  /*a250*/  IMAD.MOV R6, RZ, RZ, -R11 ;  /* 0x000000ffff067224 */ /* 0x004fe200078e0a0b */
[----:B------:R-:W0:Y:S01]  /*a260*/  LDC R9, c[0x0][0x658] ;  /* 0x00019600ff097b82 */ /* 0x000e220000000800 */
[----:B-1----:R-:W-:Y:S01]  /*a270*/  ISETP.NE.U32.AND P0, PT, R24, RZ, PT ;  /* 0x000000ff1800720c */ /* 0x002fe20003f05070 */
[----:B------:R-:W-:Y:S01]  /*a280*/  FMUL R7, R7, UR4 ;  /* 0x0000000407077c20 */ /* 0x000fe20008400000 */
[----:B------:R-:W-:Y:S02]  /*a290*/  SHF.R.U32.HI R5, RZ, R22, R5 ;  /* 0x00000016ff057219 */ /* 0x000fe40000011605 */
[----:B------:R-:W-:-:S03]  /*a2a0*/  ISETP.NE.AND.EX P0, PT, R25, RZ, PT, P0 ;  /* 0x000000ff1900720c */ /* 0x000fc60003f05300 */
[----:B------:R-:W1:Y:S01]  /*a2b0*/  LDC R20, c[0x0][0x148] ;  /* 0x00005200ff147b82 */ /* 0x000e620000000800 */
[----:B---3--:R-:W-:Y:S02]  /*a2c0*/  IMAD R23, R13, R6, R4 ;  /* 0x000000060d177224 */ /* 0x008fe400078e0204 */
[----:B------:R-:W-:-:S05]  /*a2d0*/  IMAD.MOV.U32 R6, RZ, RZ, 0x1 ;  /* 0x00000001ff067424 */ /* 0x000fca00078e00ff */
[----:B------:R-:W2:Y:S01]  /*a2e0*/  LDC R21, c[0x0][0x600] ;  /* 0x00018000ff157b82 */ /* 0x000ea20000000800 */
[-CC-:B----4-:R-:W-:Y:S02]  /*a2f0*/  SHF.R.U64 R13, R10, R14.reuse, R5.reuse ;  /* 0x0000000e0a0d7219 */ /* 0x190fe40000001205 */
[----:B------:R-:W-:Y:S02]  /*a300*/  SHF.R.U32.HI R4, RZ, R14, R5 ;  /* 0x0000000eff047219 */ /* 0x000fe40000011605 */
[----:B------:R3:W4:Y:S03]  /*a310*/  F2I.U32.TRUNC.NTZ R14, R7 ;  /* 0x00000007000e7305 */ /* 0x000726000020f000 */
[----:B------:R-:W1:Y:S01]  /*a320*/  LDC R26, c[0x0][0x648] ;  /* 0x00019200ff1a7b82 */ /* 0x000e620000000800 */
[-C--:B0-----:R-:W-:Y:S02]  /*a330*/  SHF.R.U64 R15, R13, R9.reuse, R4 ;  /* 0x000000090d0f7219 */ /* 0x081fe40000001204 */
[----:B------:R-:W-:-:S02]  /*a340*/  SHF.L.U32 R8, R8, R9, RZ ;  /* 0x0000000908087219 */ /* 0x000fc400000006ff */
[-C--:B------:R-:W-:Y:S01]  /*a350*/  SHF.R.U32.HI R5, RZ, R9.reuse, R4 ;  /* 0x00000009ff057219 */ /* 0x080fe20000011604 */
[----:B------:R-:W-:Y:S01]  /*a360*/  IMAD.MOV.U32 R4, RZ, RZ, R15 ;  /* 0x000000ffff047224 */ /* 0x000fe200078e000f */
[----:B------:R-:W-:Y:S01]  /*a370*/  SHF.L.U32 R22, R6, R9, RZ ;  /* 0x0000000906167219 */ /* 0x000fe200000006ff */
[----:B------:R-:W0:Y:S01]  /*a380*/  LDC R27, c[0x0][0x638] ;  /* 0x00018e00ff1b7b82 */ /* 0x000e220000000800 */
[----:B------:R-:W-:-:S07]  /*a390*/  LOP3.LUT R28, RZ, R8, RZ, 0x33, !PT ;  /* 0x00000008ff1c7212 */ /* 0x000fce00078e33ff */
        /* <DEDUP_REMOVED lines=12> */
.L_x_289:
[----:B------:R-:W-:Y:S01]  /*a460*/  ISETP.NE.AND P0, PT, R2, 0x1, PT ;  /* 0x000000010200780c */ /* 0x000fe20003f05270 */
[----:B--2---:R-:W-:Y:S01]  /*a470*/  VIADD R7, R21, 0xffffffff ;  /* 0xffffffff15077836 */ /* 0x004fe20000000000 */
[----:B-1----:R-:W-:Y:S01]  /*a480*/  SHF.R.U64 R5, R4, R26, R5 ;  /* 0x0000001a04057219 */ /* 0x002fe20000001205 */
[----:B------:R-:W-:Y:S01]  /*a490*/  IMAD.MOV R14, RZ, RZ, -R14 ;  /* 0x000000ffff0e7224 */ /* 0x000fe200078e0a0e */
[----:B------:R-:W-:Y:S01]  /*a4a0*/  LOP3.LUT R4, R13, R28, RZ, 0xc0, !PT ;  /* 0x0000001c0d047212 */ /* 0x000fe200078ec0ff */
[----:B------:R-:W-:Y:S01]  /*a4b0*/  IMAD.MOV.U32 R8, RZ, RZ, R12 ;  /* 0x000000ffff087224 */ /* 0x000fe200078e000c */
[----:B------:R-:W-:Y:S01]  /*a4c0*/  LOP3.LUT R10, R10, R7, RZ, 0xc0, !PT ;  /* 0x000000070a0a7212 */ /* 0x000fe200078ec0ff */
[----:B------:R-:W-:Y:S02]  /*a4d0*/  IMAD.MOV R6, RZ, RZ, -R5 ;  /* 0x000000ffff067224 */ /* 0x000fe400078e0a05 */
[----:B------:R-:W-:-:S04]  /*a4e0*/  IMAD R4, R22, R5, R4 ;  /* 0x0000000516047224 */ /* 0x000fc800078e0204 */
[----:B------:R-:W-:Y:S02]  /*a4f0*/  @P0 IMAD R23, R20, R14, R3 ;  /* 0x0000000e14170224 */ /* 0x000fe400078e0203 */
[----:B0-----:R-:W-:Y:S02]  /*a500*/  IMAD R3, R6, R27, R15 ;  /* 0x0000001b06037224 */ /* 0x001fe400078e020f */
[----:B------:R-:W-:Y:S02]  /*a510*/  IMAD R7, R4, R29, R23 ;  /* 0x0000001d04077224 */ /* 0x000fe400078e0217 */
[----:B------:R-:W-:Y:S02]  /*a520*/  IMAD R4, R3, R21, R10 ;  /* 0x0000001503047224 */ /* 0x000fe400078e020a */
[----:B------:R-:W-:-:S03]  /*a530*/  IMAD.MOV.U32 R6, RZ, RZ, 0x1 ;  /* 0x00000001ff067424 */ /* 0x000fc600078e00ff */
[----:B------:R-:W-:Y:S02]  /*a540*/  SEL R9, R4, R7, !P0 ;  /* 0x0000000704097207 */ /* 0x000fe40004000000 */
[----:B------:R-:W-:-:S07]  /*a550*/  SEL R7, R7, R4, !P0 ;  /* 0x0000000407077207 */ /* 0x000fce0004000000 */
.L_x_287:
[----:B------:R-:W-:-:S08]  /*a560*/  NOP ;  /* 0x0000000000007918 */ /* 0x000fd00000000000 */
[----:B------:R-:W0:-:S00]  /*a570*/  USETMAXREG.DEALLOC.CTAPOOL 0x28 ;  /* 0x00000028000079c8 */ /* 0x000e0000080e0500 */
[----:B0-----:R-:W-:-:S13]  /*a580*/  ISETP.NE.AND P0, PT, R0, RZ, PT ;  /* 0x000000ff0000720c */ /* 0x001fda0003f05270 */
[----:B------:R-:W-:Y:S05]  /*a590*/  @P0 EXIT ;  /* 0x000000000000094d */ /* 0x000fea0003800000 */
[----:B------:R-:W-:Y:S01]  /*a5a0*/  LOP3.LUT P0, RZ, R6, 0xff, RZ, 0xc0, !PT ;  /* 0x000000ff06ff7812 */ /* 0x000fe2000780c0ff */
[----:B------:R-:W-:Y:S02]  /*a5b0*/  IMAD.MOV.U32 R3, RZ, RZ, 0x1 ;  /* 0x00000001ff037424 */ /* 0x000fe400078e00ff */
[----:B------:R-:W-:-:S10]  /*a5c0*/  IMAD.MOV.U32 R0, RZ, RZ, RZ ;  /* 0x000000ffff007224 */ /* 0x000fd400078e00ff */
[----:B------:R-:W-:Y:S05]  /*a5d0*/  @!P0 BRA `(.L_x_290) ;  /* 0x0000000c00348947 */ /* 0x000fea0003800000 */
[----:B------:R-:W0:Y:S01]  /*a5e0*/  LDC R0, c[0x0][0x28c] ;  /* 0x0000a300ff007b82 */ /* 0x000e220000000800 */
[----:B------:R-:W-:Y:S01]  /*a5f0*/  ULDC UR5, c[0x0][0x600] ;  /* 0x0001800000057ab9 */ /* 0x000fe20000000800 */
[----:B------:R-:W-:Y:S01]  /*a600*/  ULDC UR4, c[0x0][0xc] ;  /* 0x0000030000047ab9 */ /* 0x000fe20000000800 */
[----:B------:R-:W-:Y:S01]  /*a610*/  UIADD3 UR16, UR5, -0x1, URZ ;  /* 0xffffffff05107890 */ /* 0x000fe2000fffe03f */
[C---:B------:R-:W-:Y:S01]  /*a620*/  LOP3.LUT P2, RZ, R18.reuse, 0x7f, RZ, 0xc0, !PT ;  /* 0x0000007f12ff7812 */ /* 0x040fe2000784c0ff */
[----:B------:R-:W-:Y:S01]  /*a630*/  ULDC UR6, c[0x0][0x658] ;  /* 0x0001960000067ab9 */ /* 0x000fe20000000800 */
[----:B------:R-:W-:Y:S01]  /*a640*/  ULDC UR5, c[0x0][0x10] ;  /* 0x0000040000057ab9 */ /* 0x000fe20000000800 */
[----:B------:R-:W-:Y:S01]  /*a650*/  UMOV UR7, 0xffffffff ;  /* 0xffffffff00077882 */ /* 0x000fe20000000000 */
[----:B------:R-:W-:Y:S01]  /*a660*/  UMOV UR8, 0x1 ;  /* 0x0000000100087882 */ /* 0x000fe20000000000 */
[----:B------:R-:W-:Y:S01]  /*a670*/  UIMAD.WIDE.U32 UR4, UR4, UR5, URZ ;  /* 0x00000005040472a5 */ /* 0x000fe2000f8e003f */
[----:B------:R-:W-:Y:S01]  /*a680*/  LOP3.LUT P0, RZ, R18, 0x1f, RZ, 0xc0, !PT ;  /* 0x0000001f12ff7812 */ /* 0x000fe2000780c0ff */
[----:B------:R-:W-:Y:S01]  /*a690*/  USHF.L.U32 UR7, UR7, UR6, URZ ;  /* 0x0000000607077299 */ /* 0x000fe2000800063f */
[----:B------:R-:W-:Y:S01]  /*a6a0*/  BSSY B0, `(.L_x_290) ;  /* 0x00000c0000007945 */ /* 0x000fe20003800000 */
[----:B------:R-:W-:Y:S01]  /*a6b0*/  USHF.L.U32 UR18, UR8, UR6, URZ ;  /* 0x0000000608127299 */ /* 0x000fe2000800063f */
[----:B------:R-:W-:Y:S01]  /*a6c0*/  IMAD.MOV.U32 R11, RZ, RZ, 0x1 ;  /* 0x00000001ff0b7424 */ /* 0x000fe200078e00ff */
[----:B------:R-:W-:Y:S01]  /*a6d0*/  LOP3.LUT R18, R19, 0x2, RZ, 0xfc, !PT ;  /* 0x0000000213127812 */ /* 0x000fe200078efcff */
[----:B------:R-:W-:Y:S01]  /*a6e0*/  ULDC UR6, c[0x0][0x14] ;  /* 0x0000050000067ab9 */ /* 0x000fe20000000800 */
[----:B------:R-:W-:Y:S01]  /*a6f0*/  PLOP3.LUT P0, PT, P0, P2, PT, 0x8a, 0x0 ;  /* 0x000000000000781c */ /* 0x000fe20000705172 */
[----:B------:R-:W-:-:S02]  /*a700*/  UIMAD.WIDE.U32 UR20, UR4, UR6, URZ ;  /* 0x00000006041472a5 */ /* 0x000fc4000f8e003f */
[----:B------:R-:W-:Y:S02]  /*a710*/  UIMAD UR13, UR5, UR6, URZ ;  /* 0x00000006050d72a4 */ /* 0x000fe4000f8e023f */
[----:B------:R-:W-:Y:S01]  /*a720*/  ULOP3.LUT UR17, URZ, UR7, URZ, 0x33, !UPT ;  /* 0x000000073f117292 */ /* 0x000fe2000f8e333f */
[----:B0-----:R-:W-:Y:S01]  /*a730*/  VIADD R0, R0, 0x3f ;  /* 0x0000003f00007836 */ /* 0x001fe20000000000 */
[----:B------:R-:W-:Y:S01]  /*a740*/  UIADD3 UR13, UR21, UR13, URZ ;  /* 0x0000000d150d7290 */ /* 0x000fe2000fffe03f */
[----:B------:R-:W-:-:S03]  /*a750*/  ULDC.64 UR22, c[0x0][0x198] ;  /* 0x0000660000167ab9 */ /* 0x000fc60000000a00 */
[----:B------:R-:W-:-:S04]  /*a760*/  SHF.R.S32.HI R3, RZ, 0x1f, R0 ;  /* 0x0000001fff037819 */ /* 0x000fc80000011400 */
[----:B------:R-:W-:Y:S01]  /*a770*/  LEA.HI R3, R3, R0, RZ, 0x6 ;  /* 0x0000000003037211 */ /* 0x000fe200078f30ff */
[----:B------:R-:W-:-:S03]  /*a780*/  IMAD.MOV.U32 R0, RZ, RZ, RZ ;  /* 0x000000ffff007224 */ /* 0x000fc600078e00ff */
[----:B------:R-:W-:Y:S01]  /*a790*/  SHF.R.S32.HI R13, RZ, 0x6, R3 ;  /* 0x00000006ff0d7819 */ /* 0x000fe20000011403 */
[----:B------:R-:W-:-:S04]  /*a7a0*/  IMAD.MOV.U32 R3, RZ, RZ, 0x1 ;  /* 0x00000001ff037424 */ /* 0x000fc800078e00ff */
[----:B------:R-:W-:-:S07]  /*a7b0*/  VIADD R10, R13, 0x1 ;  /* 0x000000010d0a7836 */ /* 0x000fce0000000000 */
.L_x_302:
[----:B------:R-:W-:-:S03]  /*a7c0*/  UMOV UR4, 0xffffffff ;  /* 0xffffffff00047882 */ /* 0x000fc60000000000 */
[----:B------:R-:W-:Y:S05]  /*a7d0*/  BRA.DIV UR4, `(.L_x_291) ;  /* 0x0000000e04a07947 */ /* 0x000fea000b800000 */
[----:B------:R-:W-:-:S13]  /*a7e0*/  ELECT P6, URZ, PT ;  /* 0x00000000003f782f */ /* 0x000fda00038c0000 */
.L_x_313:
[----:B------:R-:W0:Y:S01]  /*a7f0*/  LDC R4, c[0x0][0x28c] ;  /* 0x0000a300ff047b82 */ /* 0x000e220000000800 */
[----:B------:R-:W-:Y:S01]  /*a800*/  BSSY B1, `(.L_x_292) ;  /* 0x0000037000017945 */ /* 0x000fe20003800000 */
[----:B0-----:R-:W-:-:S13]  /*a810*/  ISETP.LT.OR P6, PT, R4, 0x1, !P6 ;  /* 0x000000010400780c */ /* 0x001fda00077c1670 */
[----:B------:R-:W-:Y:S05]  /*a820*/  @P6 BRA `(.L_x_293) ;  /* 0x0000000000d06947 */ /* 0x000fea0003800000 */
[----:B------:R-:W-:Y:S02]  /*a830*/  IMAD.SHL.U32 R14, R9, 0x100, RZ ;  /* 0x00000100090e7824 */ /* 0x000fe400078e00ff */
[----:B------:R-:W-:Y:S02]  /*a840*/  IMAD.SHL.U32 R15, R7, 0x80, RZ ;  /* 0x00000080070f7824 */ /* 0x000fe400078e00ff */
[----:B------:R-:W-:Y:S02]  /*a850*/  IMAD.MOV.U32 R20, RZ, RZ, RZ ;  /* 0x000000ffff147224 */ /* 0x000fe400078e00ff */
[----:B------:R-:W-:Y:S02]  /*a860*/  IMAD.MOV.U32 R4, RZ, RZ, R10 ;  /* 0x000000ffff047224 */ /* 0x000fe400078e000a */
[----:B------:R-:W-:Y:S02]  /*a870*/  IMAD.MOV.U32 R5, RZ, RZ, R3 ;  /* 0x000000ffff057224 */ /* 0x000fe400078e0003 */
[----:B------:R-:W-:-:S07]  /*a880*/  IMAD.MOV.U32 R6, RZ, RZ, R0 ;  /* 0x000000ffff067224 */ /* 0x000fce00078e0000 */
.L_x_297:
[----:B------:R-:W0:Y:S01]  /*a890*/  S2R R12, SR_CgaCtaId ;  /* 0x00000000000c7919 */ /* 0x000e220000008800 */
[----:B------:R-:W-:Y:S01]  /*a8a0*/  MOV R7, 0x400 ;  /* 0x0000040000077802 */ /* 0x000fe20000000f00 */
[----:B------:R-:W1:Y:S03]  /*a8b0*/  @!P2 LDC R9, c[0x0][0x500] ;  /* 0x00014000ff09ab82 */ /* 0x000e660000000800 */
[----:B0-----:R-:W-:Y:S02]  /*a8c0*/  LEA R21, R12, R7, 0x18 ;  /* 0x000000070c157211 */ /* 0x001fe400078ec0ff */
[----:B------:R-:W-:-:S03]  /*a8d0*/  SHF.L.U32 R7, R5, 0x1f, RZ ;  /* 0x0000001f05077819 */ /* 0x000fc600000006ff */
[----:B------:R-:W-:-:S04]  /*a8e0*/  IMAD R12, R6, 0x8, R21 ;  /* 0x00000008060c7824 */ /* 0x000fc800078e0215 */
[----:B------:R-:W0:Y:S02]  /*a8f0*/  SYNCS.PHASECHK.TRANS64.TRYWAIT P1, [R12+URZ+0x20], R7 ;  /* 0x000020070c0075a7 */ /* 0x000e24000802017f */
[----:B01----:R-:W-:Y:S05]  /*a900*/  @!P1 BRA `(.L_x_294) ;  /* 0x0000000c00749947 */ /* 0x003fea0003800000 */
.L_x_314:
[----:B0-----:R-:W-:Y:S01]  /*a910*/  PRMT R7, R18, 0x9910, RZ ;  /* 0x0000991012077816 */ /* 0x001fe200000000ff */
[----:B------:R0:W-:Y:S03]  /*a920*/  @!P2 SYNCS.ARRIVE.TRANS64 RZ, [R12+URZ], R9 ;  /* 0x000000090cffa9a7 */ /* 0x0001e6000800003f */
[----:B------:R-:W-:-:S13]  /*a930*/  ISETP.NE.AND P1, PT, R7, 0x2, PT ;  /* 0x000000020700780c */ /* 0x000fda0003f25270 */
[----:B0-----:R-:W-:Y:S05]  /*a940*/  @P1 BRA `(.L_x_295) ;  /* 0x0000000000041947 */ /* 0x001fea0003800000 */
[----:B------:R-:W-:Y:S01]  /*a950*/  BPT.TRAP 0x1 ;  /* 0x000000040000795c */ /* 0x000fe20000300000 */
.L_x_295:
[----:B------:R-:W-:Y:S05]  /*a960*/  @P0 BRA `(.L_x_296) ;  /* 0x0000000000040947 */ /* 0x000fea0003800000 */
[----:B------:R-:W-:Y:S01]  /*a970*/  BPT.TRAP 0x1 ;  /* 0x000000040000795c */ /* 0x000fe20000300000 */
.L_x_296:
[--C-:B------:R-:W-:Y:S01]  /*a980*/  IMAD R7, R6, 0x4000, R21.reuse ;  /* 0x0000400006077824 */ /* 0x100fe200078e0215 */
[----:B------:R-:W-:Y:S01]  /*a990*/  R2UR UR9, R12 ;  /* 0x000000000c0972ca */ /* 0x000fe200000e0000 */
[----:B------:R-:W-:Y:S01]  /*a9a0*/  IMAD R21, R6, 0x8000, R21 ;  /* 0x0000800006157824 */ /* 0x000fe200078e0215 */
[----:B------:R-:W-:Y:S01]  /*a9b0*/  UIADD3 UR4, UP0, UR22, 0xf0, URZ ;  /* 0x000000f016047890 */ /* 0x000fe2000ff1e03f */
[----:B------:R-:W-:Y:S01]  /*a9c0*/  VIADD R4, R4, 0xffffffff ;  /* 0xffffffff04047836 */ /* 0x000fe20000000000 */
[----:B------:R-:W-:Y:S01]  /*a9d0*/  R2UR UR5, R7 ;  /* 0x00000000070572ca */ /* 0x000fe200000e0000 */
[----:B------:R-:W-:Y:S01]  /*a9e0*/  UIADD3 UR24, UP1, UR22, 0x1f0, URZ ;  /* 0x000001f016187890 */ /* 0x000fe2000ff3e03f */
[----:B------:R-:W-:Y:S01]  /*a9f0*/  R2UR UR8, R21 ;  /* 0x00000000150872ca */ /* 0x000fe200000e0000 */
[----:B------:R-:W-:Y:S01]  /*aa00*/  VIADD R6, R6, 0x1 ;  /* 0x0000000106067836 */ /* 0x000fe20000000000 */
[----:B------:R-:W-:Y:S01]  /*aa10*/  R2UR UR11, R15 ;  /* 0x000000000f0b72ca */ /* 0x000fe200000e0000 */
[----:B------:R-:W-:Y:S01]  /*aa20*/  UIADD3.X UR25, URZ, UR23, URZ, UP1, !UPT ;  /* 0x000000173f197290 */ /* 0x000fe20008ffe43f */
[----:B------:R-:W-:Y:S01]  /*aa30*/  R2UR UR10, R20 ;  /* 0x00000000140a72ca */ /* 0x000fe200000e0000 */
[----:B------:R-:W-:Y:S01]  /*aa40*/  UMOV UR6, 0x0 ;  /* 0x0000000000067882 */ /* 0x000fe20000000000 */
[----:B------:R-:W-:Y:S01]  /*aa50*/  R2UR UR12, R8 ;  /* 0x00000000080c72ca */ /* 0x000fe200000e0000 */
[----:B------:R-:W-:Y:S01]  /*aa60*/  UMOV UR7, 0x10000000 ;  /* 0x1000000000077882 */ /* 0x000fe20000000000 */
[----:B------:R-:W-:Y:S01]  /*aa70*/  R2UR UR19, R14 ;  /* 0x000000000e1372ca */ /* 0x000fe200000e0000 */
[----:B------:R-:W-:Y:S01]  /*aa80*/  VIADD R20, R20, 0x40 ;  /* 0x0000004014147836 */ /* 0x000fe20000000000 */
[----:B------:R-:W-:Y:S01]  /*aa90*/  ISETP.GT.AND P3, PT, R4, 0x1, PT ;  /* 0x000000010400780c */ /* 0x000fe20003f64270 */
[----:B------:R-:W-:Y:S01]  /*aaa0*/  UIADD3 UR14, UR5, 0x100, URZ ;  /* 0x00000100050e7890 */ /* 0x000fe2000fffe03f */
[----:B------:R-:W-:Y:S01]  /*aab0*/  ISETP.NE.AND P1, PT, R6, 0x4, PT ;  /* 0x000000040600780c */ /* 0x000fe20003f25270 */
[----:B------:R-:W-:-:S02]  /*aac0*/  UIADD3.X UR5, URZ, UR23, URZ, UP0, !UPT ;  /* 0x000000173f057290 */ /* 0x000fc400087fe43f */
[----:B------:R-:W-:Y:S01]  /*aad0*/  UIADD3 UR15, UR8, 0x10100, URZ ;  /* 0x00010100080f7890 */ /* 0x000fe2000fffe03f */
[----:B------:R-:W-:Y:S02]  /*aae0*/  SEL R12, RZ, 0x1, P1 ;  /* 0x00000001ff0c7807 */ /* 0x000fe40000800000 */
[----:B------:R-:W-:Y:S01]  /*aaf0*/  UMOV UR8, UR14 ;  /* 0x0000000e00087c82 */ /* 0x000fe20008000000 */
[----:B------:R-:W-:Y:S02]  /*ab00*/  SEL R6, R6, RZ, P1 ;  /* 0x000000ff06067207 */ /* 0x000fe40000800000 */
[----:B------:R-:W-:Y:S01]  /*ab10*/  LOP3.LUT R5, R5, R12, RZ, 0x3c, !PT ;  /* 0x0000000c05057212 */ /* 0x000fe200078e3cff */
[----:B------:R0:W-:Y:S02]  /*ab20*/  UTMALDG.3D [UR8], [UR4], desc[UR6] ;  /* 0x00000608040075b4 */ /* 0x0001e40008011000 */
[----:B0-----:R-:W-:Y:S01]  /*ab30*/  UMOV UR8, UR15 ;  /* 0x0000000f00087c82 */ /* 0x001fe20008000000 */
[----:B------:R-:W-:-:S02]  /*ab40*/  UMOV UR11, UR19 ;  /* 0x00000013000b7c82 */ /* 0x000fc40008000000 */
[----:B------:R0:W-:Y:S02]  /*ab50*/  UTMALDG.3D [UR8], [UR24], desc[UR6] ;  /* 0x00000608180075b4 */ /* 0x0001e40008011000 */
[----:B0-----:R-:W-:Y:S05]  /*ab60*/  @P3 BRA `(.L_x_297) ;  /* 0xfffffffc00483947 */ /* 0x001fea000383ffff */
.L_x_293:
[----:B------:R-:W-:Y:S05]  /*ab70*/  BSYNC B1 ;  /* 0x0000000000017941 */ /* 0x000fea0003800000 */
.L_x_292:
[----:B------:R-:W-:Y:S01]  /*ab80*/  LOP3.LUT P3, RZ, R11, 0xff, RZ, 0xc0, !PT ;  /* 0x000000ff0bff7812 */ /* 0x000fe2000786c0ff */
[----:B------:R-:W-:Y:S01]  /*ab90*/  IMAD.IADD R0, R13, 0x1, R0 ;  /* 0x000000010d007824 */ /* 0x000fe200078e0200 */
[----:B------:R-:W-:Y:S01]  /*aba0*/  IADD3 R16, P4, R16, UR20, RZ ;  /* 0x0000001410107c10 */ /* 0x000fe2000ff9e0ff */
[----:B------:R-:W-:Y:S01]  /*abb0*/  ULDC.64 UR4, c[0x0][0x650] ;  /* 0x0001940000047ab9 */ /* 0x000fe20000000a00 */
[----:B------:R-:W-:Y:S01]  /*abc0*/  BSSY B1, `(.L_x_298) ;  /* 0x000006b000017945 */ /* 0x000fe20003800000 */
[----:B------:R-:W-:Y:S01]  /*abd0*/  IMAD.MOV.U32 R7, RZ, RZ, -0x1 ;  /* 0xffffffffff077424 */ /* 0x000fe200078e00ff */
[----:B------:R-:W-:Y:S01]  /*abe0*/  SHF.R.U32.HI R4, RZ, 0x2, R0 ;  /* 0x00000002ff047819 */ /* 0x000fe20000011600 */
[----:B------:R-:W-:Y:S01]  /*abf0*/  IMAD.MOV.U32 R9, RZ, RZ, -0x1 ;  /* 0xffffffffff097424 */ /* 0x000fe200078e00ff */
[----:B------:R-:W-:Y:S01]  /*ac00*/  ISETP.GT.U32.AND P1, PT, R0, 0x3, PT ;  /* 0x000000030000780c */ /* 0x000fe20003f24070 */
[----:B------:R-:W-:Y:S01]  /*ac10*/  IMAD.MOV.U32 R8, RZ, RZ, -0x1 ;  /* 0xffffffffff087424 */ /* 0x000fe200078e00ff */
[----:B------:R-:W-:-:S02]  /*ac20*/  LOP3.LUT R4, R4, 0x1, RZ, 0xc0, !PT ;  /* 0x0000000104047812 */ /* 0x000fc400078ec0ff */
[----:B------:R-:W-:Y:S01]  /*ac30*/  ISETP.LT.U32.AND P1, PT, R13, 0x4, P1 ;  /* 0x000000040d00780c */ /* 0x000fe20000f21070 */
[----:B------:R-:W0:Y:S01]  /*ac40*/  @P3 S2R R6, SR_CgaCtaId ;  /* 0x0000000000063919 */ /* 0x000e220000008800 */
[----:B------:R-:W-:Y:S02]  /*ac50*/  @P3 MOV R5, 0x400 ;  /* 0x0000040000053802 */ /* 0x000fe40000000f00 */
[----:B------:R-:W-:Y:S02]  /*ac60*/  IADD3.X R17, R17, UR13, RZ, P4, !PT ;  /* 0x0000000d11117c10 */ /* 0x000fe4000a7fe4ff */
[----:B------:R-:W-:Y:S02]  /*ac70*/  ISETP.GE.U32.AND P4, PT, R16, UR4, PT ;  /* 0x0000000410007c0c */ /* 0x000fe4000bf86070 */
[----:B------:R-:W-:Y:S02]  /*ac80*/  LOP3.LUT R0, R0, 0x3, RZ, 0xc0, !PT ;  /* 0x0000000300007812 */ /* 0x000fe400078ec0ff */
[----:B------:R-:W-:-:S02]  /*ac90*/  PRMT R11, RZ, 0x7610, R11 ;  /* 0x00007610ff0b7816 */ /* 0x000fc4000000000b */
[----:B0-----:R-:W-:-:S04]  /*aca0*/  @P3 LEA R5, R6, R5, 0x18 ;  /* 0x0000000506053211 */ /* 0x001fc800078ec0ff */
[----:B------:R0:W-:Y:S01]  /*acb0*/  @P3 SYNCS.ARRIVE.TRANS64.A1T0 RZ, [R5+URZ+0x58], RZ ;  /* 0x000058ff05ff39a7 */ /* 0x0001e2000810003f */
[----:B------:R-:W-:Y:S02]  /*acc0*/  ISETP.NE.U32.AND P3, PT, R4, 0x1, PT ;  /* 0x000000010400780c */ /* 0x000fe40003f65070 */
[----:B------:R-:W-:Y:S02]  /*acd0*/  SEL R4, RZ, 0x1, !P1 ;  /* 0x00000001ff047807 */ /* 0x000fe40004800000 */
[----:B------:R-:W-:Y:S02]  /*ace0*/  ISETP.GE.U32.AND.EX P1, PT, R17, UR5, PT, P4 ;  /* 0x0000000511007c0c */ /* 0x000fe4000bf26140 */
[----:B------:R-:W-:-:S04]  /*acf0*/  ISETP.GT.U32.AND P3, PT, R13, 0x3, !P3 ;  /* 0x000000030d00780c */ /* 0x000fc80005f64070 */
[----:B0-----:R-:W-:-:S04]  /*ad00*/  SEL R5, RZ, 0x1, !P3 ;  /* 0x00000001ff057807 */ /* 0x001fc80005800000 */
[--C-:B------:R-:W-:Y:S02]  /*ad10*/  LOP3.LUT R3, R5, R3, R4.reuse, 0x96, !PT ;  /* 0x0000000305037212 */ /* 0x100fe400078e9604 */
[----:B------:R-:W-:Y:S01]  /*ad20*/  PRMT R4, RZ, 0x7610, R4 ;  /* 0x00007610ff047816 */ /* 0x000fe20000000004 */
[----:B------:R-:W-:Y:S06]  /*ad30*/  @P1 BRA `(.L_x_299) ;  /* 0x00000004004c1947 */ /* 0x000fec0003800000 */
[----:B------:R-:W-:Y:S01]  /*ad40*/  ULDC.64 UR4, c[0x0][0x628] ;  /* 0x00018a0000047ab9 */ /* 0x000fe20000000a00 */
[----:B------:R-:W0:Y:S01]  /*ad50*/  S2R R14, SR_CTAID.X ;  /* 0x00000000000e7919 */ /* 0x000e220000002500 */
[----:B------:R-:W-:Y:S01]  /*ad60*/  ISETP.NE.U32.AND P1, PT, RZ, UR4, PT ;  /* 0x00000004ff007c0c */ /* 0x000fe2000bf25070 */
[----:B------:R-:W-:Y:S01]  /*ad70*/  ULDC UR7, c[0x0][0x630] ;  /* 0x00018c0000077ab9 */ /* 0x000fe20000000800 */
[----:B------:R-:W-:Y:S01]  /*ad80*/  IMAD.MOV.U32 R4, RZ, RZ, R16 ;  /* 0x000000ffff047224 */ /* 0x000fe200078e0010 */
[----:B------:R-:W1:Y:S01]  /*ad90*/  S2R R12, SR_CTAID.Y ;  /* 0x00000000000c7919 */ /* 0x000e620000002600 */
[----:B------:R-:W-:Y:S01]  /*ada0*/  ISETP.NE.AND.EX P1, PT, RZ, UR5, PT, P1 ;  /* 0x00000005ff007c0c */ /* 0x000fe2000bf25310 */
[----:B------:R-:W-:-:S12]  /*adb0*/  IMAD.MOV.U32 R5, RZ, RZ, R17 ;  /* 0x000000ffff057224 */ /* 0x000fd800078e0011 */
[----:B------:R-:W-:Y:S05]  /*adc0*/  @!P1 BRA `(.L_x_300) ;  /* 0x0000000000289947 */ /* 0x000fea0003800000 */
[----:B------:R-:W-:Y:S02]  /*add0*/  ULDC UR6, c[0x0][0x634] ;  /* 0x00018d0000067ab9 */ /* 0x000fe40000000800 */
[----:B------:R-:W-:-:S05]  /*ade0*/  IADD3 R9, P1, R16, UR6, RZ ;  /* 0x0000000610097c10 */ /* 0x000fca000ff3e0ff */
[----:B------:R-:W-:-:S04]  /*adf0*/  IMAD.X R15, RZ, RZ, R17, P1 ;  /* 0x000000ffff0f7224 */ /* 0x000fc800008e0611 */
[----:B------:R-:W-:-:S04]  /*ae00*/  IMAD.WIDE.U32 R6, R15, UR4, RZ ;  /* 0x000000040f067c25 */ /* 0x000fc8000f8e00ff */
[----:B------:R-:W-:-:S04]  /*ae10*/  IMAD.WIDE.U32 R6, P1, R9, UR5, R6 ;  /* 0x0000000509067c25 */ /* 0x000fc8000f820006 */
[----:B------:R-:W-:-:S04]  /*ae20*/  IMAD.WIDE.U32 R8, R9, UR4, RZ ;  /* 0x0000000409087c25 */ /* 0x000fc8000f8e00ff */
[----:B------:R-:W-:Y:S01]  /*ae30*/  IMAD.X R5, RZ, RZ, RZ, P1 ;  /* 0x000000ffff057224 */ /* 0x000fe200008e06ff */
[----:B------:R-:W-:Y:S01]  /*ae40*/  IADD3 RZ, P1, R9, R6, RZ ;  /* 0x0000000609ff7210 */ /* 0x000fe20007f3e0ff */
[----:B------:R-:W-:-:S04]  /*ae50*/  IMAD.MOV.U32 R4, RZ, RZ, R7 ;  /* 0x000000ffff047224 */ /* 0x000fc800078e0007 */
[----:B------:R-:W-:-:S08]  /*ae60*/  IMAD.WIDE.U32.X R4, R15, UR5, R4, P1 ;  /* 0x000000050f047c25 */ /* 0x000fd000088e0404 */
.L_x_300:
[--C-:B------:R-:W-:Y:S01]  /*ae70*/  SHF.R.U64 R8, R4, UR7, R5.reuse ;  /* 0x0000000704087c19 */ /* 0x100fe20008001205 */
[----:B------:R-:W-:Y:S01]  /*ae80*/  ULDC.64 UR4, c[0x0][0x620] ;  /* 0x0001880000047ab9 */ /* 0x000fe20000000a00 */
[----:B------:R-:W-:Y:S01]  /*ae90*/  SHF.R.U32.HI R4, RZ, UR7, R5 ;  /* 0x00000007ff047c19 */ /* 0x000fe20008011605 */
[----:B------:R-:W2:Y:S01]  /*aea0*/  LDC R25, c[0x0][0x144] ;  /* 0x00005100ff197b82 */ /* 0x000ea20000000800 */
[----:B------:R-:W-:Y:S01]  /*aeb0*/  IADD3 R7, P1, RZ, -R8, RZ ;  /* 0x80000008ff077210 */ /* 0x000fe20007f3e0ff */
[----:B------:R-:W-:Y:S01]  /*aec0*/  ULDC.64 UR8, c[0x0][0x640] ;  /* 0x0001900000087ab9 */ /* 0x000fe20000000a00 */
[----:B0-----:R-:W-:Y:S01]  /*aed0*/  I2FP.F32.U32 R9, R14 ;  /* 0x0000000e00097245 */ /* 0x001fe20000201000 */
[----:B------:R-:W-:Y:S02]  /*aee0*/  ULDC UR6, c[0x0][0x608] ;  /* 0x0001820000067ab9 */ /* 0x000fe40000000800 */
[----:B------:R-:W-:Y:S01]  /*aef0*/  IMAD.X R4, RZ, RZ, ~R4, P1 ;  /* 0x000000ffff047224 */ /* 0x000fe200008e0e04 */
[----:B------:R-:W-:Y:S01]  /*af00*/  ISETP.NE.U32.AND P1, PT, RZ, UR8, PT ;  /* 0x00000008ff007c0c */ /* 0x000fe2000bf25070 */
[----:B------:R-:W0:Y:S02]  /*af10*/  LDC R21, c[0x0][0x148] ;  /* 0x00005200ff157b82 */ /* 0x000e240000000800 */
[----:B------:R-:W-:Y:S01]  /*af20*/  IMAD R6, R4, UR4, RZ ;  /* 0x0000000404067c24 */ /* 0x000fe2000f8e02ff */
[----:B------:R-:W-:Y:S01]  /*af30*/  ISETP.NE.AND.EX P1, PT, RZ, UR9, PT, P1 ;  /* 0x00000009ff007c0c */ /* 0x000fe2000bf25310 */
[----:B------:R-:W-:Y:S01]  /*af40*/  IMAD.WIDE.U32 R4, R7, UR4, R16 ;  /* 0x0000000407047c25 */ /* 0x000fe2000f8e0010 */
[----:B------:R-:W-:-:S03]  /*af50*/  ULDC UR4, c[0x0][0x150] ;  /* 0x0000540000047ab9 */ /* 0x000fc60000000800 */
[----:B------:R-:W-:Y:S02]  /*af60*/  IMAD R7, R7, UR5, R6 ;  /* 0x0000000507077c24 */ /* 0x000fe4000f8e0206 */
[----:B------:R-:W-:Y:S01]  /*af70*/  FMUL R6, R9, UR4 ;  /* 0x0000000409067c20 */ /* 0x000fe20008400000 */
[----:B------:R-:W-:Y:S01]  /*af80*/  ULDC UR4, c[0x0][0x618] ;  /* 0x0001860000047ab9 */ /* 0x000fe20000000800 */
[----:B------:R-:W-:Y:S01]  /*af90*/  ULDC UR5, c[0x0][0x154] ;  /* 0x0000550000057ab9 */ /* 0x000fe20000000800 */
[----:B------:R-:W-:-:S03]  /*afa0*/  IMAD.IADD R5, R5, 0x1, R7 ;  /* 0x0000000105057824 */ /* 0x000fc600078e0207 */
[----:B------:R-:W3:Y:S02]  /*afb0*/  F2I.U32.TRUNC.NTZ R6, R6 ;  /* 0x0000000600067305 */ /* 0x000ee4000020f000 */
[----:B------:R-:W-:Y:S02]  /*afc0*/  SHF.R.U64 R9, R4, UR4, R5 ;  /* 0x0000000404097c19 */ /* 0x000fe40008001205 */
[----:B-1----:R-:W-:-:S05]  /*afd0*/  I2FP.F32.U32 R4, R12 ;  /* 0x0000000c00047245 */ /* 0x002fca0000201000 */
[----:B------:R-:W-:Y:S01]  /*afe0*/  FMUL R22, R4, UR5 ;  /* 0x0000000504167c20 */ /* 0x000fe20008400000 */
[----:B------:R-:W-:Y:S01]  /*aff0*/  SHF.R.U32.HI R4, RZ, UR4, R5 ;  /* 0x00000004ff047c19 */ /* 0x000fe20008011605 */
[----:B------:R-:W-:-:S03]  /*b000*/  ULDC UR4, c[0x0][0x658] ;  /* 0x0001960000047ab9 */ /* 0x000fc60000000800 */
[--C-:B------:R-:W-:Y:S01]  /*b010*/  SHF.R.U64 R20, R9, UR6, R4.reuse ;  /* 0x0000000609147c19 */ /* 0x100fe20008001204 */
[----:B------:R-:W1:Y:S01]  /*b020*/  F2I.U32.TRUNC.NTZ R22, R22 ;  /* 0x0000001600167305 */ /* 0x000e62000020f000 */
[----:B------:R-:W-:Y:S01]  /*b030*/  SHF.R.U32.HI R5, RZ, UR6, R4 ;  /* 0x00000006ff057c19 */ /* 0x000fe20008011604 */
[----:B---3--:R-:W-:-:S03]  /*b040*/  IMAD.MOV R6, RZ, RZ, -R6 ;  /* 0x000000ffff067224 */ /* 0x008fc600078e0a06 */
[--C-:B------:R-:W-:Y:S01]  /*b050*/  SHF.R.U64 R15, R20, UR4, R5.reuse ;  /* 0x00000004140f7c19 */ /* 0x100fe20008001205 */
[----:B--2---:R-:W-:Y:S01]  /*b060*/  IMAD R14, R25, R6, R14 ;  /* 0x00000006190e7224 */ /* 0x004fe200078e020e */
[----:B------:R-:W-:-:S03]  /*b070*/  SHF.R.U32.HI R23, RZ, UR4, R5 ;  /* 0x00000004ff177c19 */ /* 0x000fc60008011605 */
[----:B------:R-:W-:Y:S02]  /*b080*/  IMAD.MOV.U32 R4, RZ, RZ, R15 ;  /* 0x000000ffff047224 */ /* 0x000fe400078e000f */
[----:B------:R-:W-:Y:S01]  /*b090*/  IMAD.MOV.U32 R5, RZ, RZ, R23 ;  /* 0x000000ffff057224 */ /* 0x000fe200078e0017 */
[----:B-1----:R-:W-:Y:S06]  /*b0a0*/  @!P1 BRA `(.L_x_301) ;  /* 0x0000000000289947 */ /* 0x002fec0003800000 */
[----:B------:R-:W-:Y:S02]  /*b0b0*/  ULDC UR4, c[0x0][0x64c] ;  /* 0x0001930000047ab9 */ /* 0x000fe40000000800 */
[----:B------:R-:W-:-:S05]  /*b0c0*/  IADD3 R5, P1, R15, UR4, RZ ;  /* 0x000000040f057c10 */ /* 0x000fca000ff3e0ff */
[----:B------:R-:W-:-:S04]  /*b0d0*/  IMAD.X R23, RZ, RZ, R23, P1 ;  /* 0x000000ffff177224 */ /* 0x000fc800008e0617 */
[----:B------:R-:W-:-:S04]  /*b0e0*/  IMAD.WIDE.U32 R6, R23, UR8, RZ ;  /* 0x0000000817067c25 */ /* 0x000fc8000f8e00ff */
[----:B------:R-:W-:-:S04]  /*b0f0*/  IMAD.WIDE.U32 R6, P1, R5, UR9, R6 ;  /* 0x0000000905067c25 */ /* 0x000fc8000f820006 */
[----:B------:R-:W-:-:S04]  /*b100*/  IMAD.WIDE.U32 R4, R5, UR8, RZ ;  /* 0x0000000805047c25 */ /* 0x000fc8000f8e00ff */
[----:B------:R-:W-:Y:S01]  /*b110*/  IMAD.MOV.U32 R4, RZ, RZ, R7 ;  /* 0x000000ffff047224 */ /* 0x000fe200078e0007 */
[----:B------:R-:W-:Y:S01]  /*b120*/  IADD3 RZ, P3, R5, R6, RZ ;  /* 0x0000000605ff7210 */ /* 0x000fe20007f7e0ff */
[----:B------:R-:W-:-:S04]  /*b130*/  IMAD.X R5, RZ, RZ, RZ, P1 ;  /* 0x000000ffff057224 */ /* 0x000fc800008e06ff */
[----:B------:R-:W-:-:S08]  /*b140*/  IMAD.WIDE.U32.X R4, R23, UR9, R4, P3 ;  /* 0x0000000917047c25 */ /* 0x000fd000098e0404 */
.L_x_301:
[----:B------:R-:W-:Y:S01]  /*b150*/  ISETP.NE.AND P1, PT, R2, 0x1, PT ;  /* 0x000000010200780c */ /* 0x000fe20003f25270 */
[----:B------:R-:W-:Y:S01]  /*b160*/  ULDC UR4, c[0x0][0x648] ;  /* 0x0001920000047ab9 */ /* 0x000fe20000000800 */
[----:B------:R-:W-:Y:S01]  /*b170*/  LOP3.LUT R20, R20, UR17, RZ, 0xc0, !PT ;  /* 0x0000001114147c12 */ /* 0x000fe2000f8ec0ff */
[----:B------:R-:W-:Y:S01]  /*b180*/  IMAD.MOV R22, RZ, RZ, -R22 ;  /* 0x000000ffff167224 */ /* 0x000fe200078e0a16 */
[----:B------:R-:W-:Y:S01]  /*b190*/  SHF.R.U64 R5, R4, UR4, R5 ;  /* 0x0000000404057c19 */ /* 0x000fe20008001205 */
[----:B------:R-:W-:Y:S01]  /*b1a0*/  ULDC UR4, c[0x0][0x638] ;  /* 0x00018e0000047ab9 */ /* 0x000fe20000000800 */
[----:B------:R-:W-:Y:S01]  /*b1b0*/  LOP3.LUT R6, R9, UR16, RZ, 0xc0, !PT ;  /* 0x0000001009067c12 */ /* 0x000fe2000f8ec0ff */
[----:B------:R-:W-:Y:S02]  /*b1c0*/  ULDC UR5, c[0x0][0x610] ;  /* 0x0001840000057ab9 */ /* 0x000fe40000000800 */
[----:B------:R-:W-:Y:S02]  /*b1d0*/  IMAD.MOV R4, RZ, RZ, -R5 ;  /* 0x000000ffff047224 */ /* 0x000fe400078e0a05 */
[----:B------:R-:W-:-:S02]  /*b1e0*/  IMAD R5, R5, UR18, R20 ;  /* 0x0000001205057c24 */ /* 0x000fc4000f8e0214 */
[----:B0-----:R-:W-:Y:S02]  /*b1f0*/  @P1 IMAD R14, R21, R22, R12 ;  /* 0x00000016150e1224 */ /* 0x001fe400078e020c */
[----:B------:R-:W-:Y:S01]  /*b200*/  IMAD R15, R4, UR4, R15 ;  /* 0x00000004040f7c24 */ /* 0x000fe2000f8e020f */
[----:B------:R-:W-:Y:S01]  /*b210*/  ULDC UR4, c[0x0][0x600] ;  /* 0x0001800000047ab9 */ /* 0x000fe20000000800 */
[----:B------:R-:W-:Y:S02]  /*b220*/  IMAD R14, R5, UR5, R14 ;  /* 0x00000005050e7c24 */ /* 0x000fe4000f8e020e */
[----:B------:R-:W-:Y:S02]  /*b230*/  IMAD R15, R15, UR4, R6 ;  /* 0x000000040f0f7c24 */ /* 0x000fe4000f8e0206 */
[----:B------:R-:W-:-:S03]  /*b240*/  IMAD.MOV.U32 R4, RZ, RZ, 0x1 ;  /* 0x00000001ff047424 */ /* 0x000fc600078e00ff */
[----:B------:R-:W-:Y:S02]  /*b250*/  SEL R9, R15, R14, !P1 ;  /* 0x0000000e0f097207 */ /* 0x000fe40004800000 */
[----:B------:R-:W-:-:S07]  /*b260*/  SEL R7, R14, R15, !P1 ;  /* 0x0000000f0e077207 */ /* 0x000fce0004800000 */
.L_x_299:
[----:B------:R-:W-:Y:S05]  /*b270*/  BSYNC B1 ;  /* 0x0000000000017941 */ /* 0x000fea0003800000 */
.L_x_298:
[----:B------:R-:W-:-:S13]  /*b280*/  LOP3.LUT P1, RZ, R4, 0xff, RZ, 0xc0, !PT ;  /* 0x000000ff04ff7812 */ /* 0x000fda000782c0ff */
[----:B------:R-:W-:Y:S05]  /*b290*/  @P1 BRA `(.L_x_302) ;  /* 0xfffffff400481947 */ /* 0x000fea000383ffff */
[----:B------:R-:W-:Y:S05]  /*b2a0*/  BSYNC B0 ;  /* 0x0000000000007941 */ /* 0x000fea0003800000 */
.L_x_290:
[----:B------:R-:W-:-:S03]  /*b2b0*/  UMOV UR4, 0xffffffff ;  /* 0xffffffff00047882 */ /* 0x000fc60000000000 */
[----:B------:R-:W-:Y:S05]  /*b2c0*/  BRA.DIV UR4, `(.L_x_303) ;  /* 0x0000000604187947 */ /* 0x000fea000b800000 */
[----:B------:R-:W-:-:S13]  /*b2d0*/  ELECT P6, URZ, PT ;  /* 0x00000000003f782f */ /* 0x000fda00038c0000 */
.L_x_317:
[----:B------:R-:W-:Y:S04]  /*b2e0*/  BSSY B0, `(.L_x_304) ;  /* 0x000002b000007945 */ /* 0x000fe80003800000 */
[----:B------:R-:W-:Y:S05]  /*b2f0*/  @!P6 BRA `(.L_x_305) ;  /* 0x0000000000a4e947 */ /* 0x000fea0003800000 */
[----:B------:R-:W-:-:S04]  /*b300*/  LOP3.LUT R19, R19, 0x2, RZ, 0xfc, !PT ;  /* 0x0000000213137812 */ /* 0x000fc800078efcff */
[----:B------:R-:W-:-:S13]  /*b310*/  ISETP.NE.AND P0, PT, R19, 0x3, PT ;  /* 0x000000031300780c */ /* 0x000fda0003f05270 */
[----:B------:R-:W-:Y:S05]  /*b320*/  @!P0 BRA `(.L_x_306) ;  /* 0x0000000000048947 */ /* 0x000fea0003800000 */
[----:B------:R-:W-:Y:S01]  /*b330*/  BPT.TRAP 0x1 ;  /* 0x000000040000795c */ /* 0x000fe20000300000 */
.L_x_306:
[----:B------:R-:W0:Y:S01]  /*b340*/  S2R R5, SR_CgaCtaId ;  /* 0x0000000000057919 */ /* 0x000e220000008800 */
[----:B------:R-:W-:Y:S02]  /*b350*/  MOV R2, 0x400 ;  /* 0x0000040000027802 */ /* 0x000fe40000000f00 */
[----:B------:R-:W-:Y:S02]  /*b360*/  SHF.L.U32 R4, R3, 0x1f, RZ ;  /* 0x0000001f03047819 */ /* 0x000fe400000006ff */
[----:B0-----:R-:W-:-:S05]  /*b370*/  LEA R5, R5, R2, 0x18 ;  /* 0x0000000205057211 */ /* 0x001fca00078ec0ff */
[----:B------:R-:W-:-:S04]  /*b380*/  VIADD R5, R5, 0x20 ;  /* 0x0000002005057836 */ /* 0x000fc80000000000 */
[C---:B------:R-:W-:Y:S02]  /*b390*/  IMAD R7, R0.reuse, 0x8, R5 ;  /* 0x0000000800077824 */ /* 0x040fe400078e0205 */
[----:B------:R-:W-:Y:S02]  /*b3a0*/  VIADD R0, R0, 0x1 ;  /* 0x0000000100007836 */ /* 0x000fe40000000000 */
[----:B------:R-:W0:Y:S03]  /*b3b0*/  SYNCS.PHASECHK.TRANS64.TRYWAIT P0, [R7+URZ], R4 ;  /* 0x00000004070075a7 */ /* 0x000e26000800017f */
[----:B------:R-:W-:-:S04]  /*b3c0*/  ISETP.NE.AND P1, PT, R0, 0x4, PT ;  /* 0x000000040000780c */ /* 0x000fc80003f25270 */
[----:B------:R-:W-:Y:S02]  /*b3d0*/  SEL R2, RZ, 0x1, P1 ;  /* 0x00000001ff027807 */ /* 0x000fe40000800000 */
[----:B------:R-:W-:Y:S02]  /*b3e0*/  SEL R0, R0, RZ, P1 ;  /* 0x000000ff00007207 */ /* 0x000fe40000800000 */
[----:B------:R-:W-:-:S03]  /*b3f0*/  LOP3.LUT R9, R3, R2, RZ, 0x3c, !PT ;  /* 0x0000000203097212 */ /* 0x000fc600078e3cff */
[----:B------:R-:W-:Y:S01]  /*b400*/  IMAD R6, R0, 0x8, R5 ;  /* 0x0000000800067824 */ /* 0x000fe200078e0205 */
[----:B------:R-:W-:Y:S01]  /*b410*/  SHF.L.U32 R3, R9, 0x1f, RZ ;  /* 0x0000001f09037819 */ /* 0x000fe200000006ff */
[----:B0-----:R-:W-:Y:S06]  /*b420*/  @!P0 BRA `(.L_x_307) ;  /* 0x0000000000e08947 */ /* 0x001fec0003800000 */
.L_x_318:
[----:B------:R-:W1:Y:S01]  /*b430*/  SYNCS.PHASECHK.TRANS64.TRYWAIT P0, [R6+URZ], R3 ;  /* 0x00000003060075a7 */ /* 0x000e62000800017f */
[----:B------:R-:W-:-:S05]  /*b440*/  VIADD R0, R0, 0x1 ;  /* 0x0000000100007836 */ /* 0x000fca0000000000 */
[----:B------:R-:W-:-:S04]  /*b450*/  ISETP.NE.AND P1, PT, R0, 0x4, PT ;  /* 0x000000040000780c */ /* 0x000fc80003f25270 */
[----:B------:R-:W-:Y:S02]  /*b460*/  SEL R2, RZ, 0x1, P1 ;  /* 0x00000001ff027807 */ /* 0x000fe40000800000 */
[----:B------:R-:W-:Y:S02]  /*b470*/  SEL R0, R0, RZ, P1 ;  /* 0x000000ff00007207 */ /* 0x000fe40000800000 */
[----:B------:R-:W-:-:S03]  /*b480*/  LOP3.LUT R9, R9, R2, RZ, 0x3c, !PT ;  /* 0x0000000209097212 */ /* 0x000fc600078e3cff */
[----:B0-----:R-:W-:Y:S01]  /*b490*/  IMAD R7, R0, 0x8, R5 ;  /* 0x0000000800077824 */ /* 0x001fe200078e0205 */
[----:B------:R-:W-:Y:S01]  /*b4a0*/  SHF.L.U32 R4, R9, 0x1f, RZ ;  /* 0x0000001f09047819 */ /* 0x000fe200000006ff */
[----:B-1----:R-:W-:Y:S06]  /*b4b0*/  @!P0 BRA `(.L_x_308) ;  /* 0x0000000000d08947 */ /* 0x002fec0003800000 */
.L_x_319:
[----:B------:R-:W1:Y:S01]  /*b4c0*/  SYNCS.PHASECHK.TRANS64.TRYWAIT P0, [R7+URZ], R4 ;  /* 0x00000004070075a7 */ /* 0x000e62000800017f */
[----:B------:R-:W-:-:S05]  /*b4d0*/  VIADD R0, R0, 0x1 ;  /* 0x0000000100007836 */ /* 0x000fca0000000000 */
[----:B------:R-:W-:-:S04]  /*b4e0*/  ISETP.NE.AND P1, PT, R0, 0x4, PT ;  /* 0x000000040000780c */ /* 0x000fc80003f25270 */
[----:B------:R-:W-:Y:S02]  /*b4f0*/  SEL R2, RZ, 0x1, P1 ;  /* 0x00000001ff027807 */ /* 0x000fe40000800000 */
[----:B------:R-:W-:Y:S02]  /*b500*/  SEL R0, R0, RZ, P1 ;  /* 0x000000ff00007207 */ /* 0x000fe40000800000 */
[----:B------:R-:W-:Y:S01]  /*b510*/  LOP3.LUT R2, R9, R2, RZ, 0x3c, !PT ;  /* 0x0000000209027212 */ /* 0x000fe200078e3cff */
[----:B-1----:R-:W-:Y:S06]  /*b520*/  @!P0 BRA `(.L_x_309) ;  /* 0x0000000000c88947 */ /* 0x002fec0003800000 */
.L_x_320:
[----:B------:R-:W-:Y:S01]  /*b530*/  IMAD R5, R0, 0x8, R5 ;  /* 0x0000000800057824 */ /* 0x000fe200078e0205 */
[----:B------:R-:W-:-:S07]  /*b540*/  SHF.L.U32 R0, R2, 0x1f, RZ ;  /* 0x0000001f02007819 */ /* 0x000fce00000006ff */
.L_x_310:
[----:B--2---:R2:W3:Y:S02]  /*b550*/  SYNCS.PHASECHK.TRANS64.TRYWAIT P0, [R5+URZ], R0 ;  /* 0x00000000050075a7 */ /* 0x0044e4000800017f */
[----:B---3--:R-:W-:Y:S05]  /*b560*/  @!P0 NANOSLEEP.SYNCS 0x989680 ;  /* 0x009896800000895d */ /* 0x008fea0003900000 */
[----:B------:R-:W3:Y:S02]  /*b570*/  @!P0 SYNCS.PHASECHK.TRANS64 P0, [R5+URZ], R0 ;  /* 0x00000000050085a7 */ /* 0x000ee4000800007f */
[----:B---3--:R-:W-:Y:S05]  /*b580*/  @!P0 BRA `(.L_x_310) ;  /* 0xfffffffc00f08947 */ /* 0x008fea000383ffff */
.L_x_305:
[----:B------:R-:W-:Y:S05]  /*b590*/  BSYNC B0 ;  /* 0x0000000000007941 */ /* 0x000fea0003800000 */
.L_x_304:
[----:B------:R-:W-:Y:S05]  /*b5a0*/  EXIT ;  /* 0x000000000000794d */ /* 0x000fea0003800000 */
.L_x_17:
[----:B---3--:R3:W4:Y:S02]  /*b5b0*/  SYNCS.PHASECHK.TRANS64.TRYWAIT P1, [R3+URZ], R0 ;  /* 0x00000000030075a7 */ /* 0x008724000802017f */
[----:B----4-:R-:W-:Y:S05]  /*b5c0*/  @!P1 NANOSLEEP.SYNCS 0x989680 ;  /* 0x009896800000995d */ /* 0x010fea0003900000 */
[----:B------:R-:W4:Y:S02]  /*b5d0*/  @!P1 SYNCS.PHASECHK.TRANS64 P1, [R3+URZ], R0 ;  /* 0x00000000030095a7 */ /* 0x000f24000802007f */
[----:B----4-:R-:W-:Y:S05]  /*b5e0*/  @!P1 BRA `(.L_x_17) ;  /* 0xfffffffc00f09947 */ /* 0x010fea000383ffff */
[----:B------:R-:W-:Y:S05]  /*b5f0*/  BRA `(.L_x_16) ;  /* 0xffffff5c00047947 */ /* 0x000fea000383ffff */
.L_x_22:
[----:B-1----:R-:W-:-:S04]  /*b600*/  IMAD.U32 R4, RZ, RZ, UR8 ;  /* 0x00000008ff047e24 */ /* 0x002fc8000f8e00ff */
[----:B------:R1:W2:Y:S03]  /*b610*/  SYNCS.PHASECHK.TRANS64.TRYWAIT P1, [R4+URZ], R3 ;  /* 0x00000003040075a7 */ /* 0x0002a6000802017f */
[----:B--2---:R-:W-:Y:S05]  /*b620*/  @!P1 NANOSLEEP.SYNCS 0x989680 ;  /* 0x009896800000995d */ /* 0x004fea0003900000 */
[----:B------:R-:W2:Y:S02]  /*b630*/  @!P1 SYNCS.PHASECHK.TRANS64 P1, [R4+URZ], R3 ;  /* 0x00000003040095a7 */ /* 0x000ea4000802007f */
[----:B--2---:R-:W-:Y:S05]  /*b640*/  @!P1 BRA `(.L_x_22) ;  /* 0xfffffffc00ec9947 */ /* 0x004fea000383ffff */
[----:B------:R-:W-:Y:S05]  /*b650*/  BRA `(.L_x_21) ;  /* 0xffffff5c00f07947 */ /* 0x000fea000383ffff */
.L_x_291:
[----:B------:R-:W-:Y:S01]  /*b660*/  BSSY B1, `(.L_x_311) ;  /* 0x0000006000017945 */ /* 0x000fe20003800000 */
[----:B------:R-:W-:-:S07]  /*b670*/  IMAD.MOV.U32 R15, RZ, RZ, -0x1 ;  /* 0xffffffffff0f7424 */ /* 0x000fce00078e00ff */
[----:B------:R-:W-:Y:S05]  /*b680*/  WARPSYNC.COLLECTIVE R15, `(.L_x_312) ;  /* 0x000000000f0c7348 */ /* 0x000fea0003c00000 */
[----:B------:R-:W-:Y:S02]  /*b690*/  ELECT P6, UR62, PT ;  /* 0x00000000003e782f */ /* 0x000fe400038c0000 */
[----:B------:R-:W-:Y:S01]  /*b6a0*/  MOV R14, UR62 ;  /* 0x0000003e000e7c02 */ /* 0x000fe20008000f00 */
[----:B------:R-:W-:Y:S10]  /*b6b0*/  ENDCOLLECTIVE ;  /* 0x000000000000791b */ /* 0x000ff40003800000 */
.L_x_312:
[----:B------:R-:W-:Y:S05]  /*b6c0*/  BSYNC B1 ;  /* 0x0000000000017941 */ /* 0x000fea0003800000 */
.L_x_311:
[----:B------:R-:W-:Y:S05]  /*b6d0*/  BRA `(.L_x_313) ;  /* 0xfffffff000447947 */ /* 0x000fea000383ffff */
.L_x_294:
[----:B0-----:R0:W1:Y:S02]  /*b6e0*/  SYNCS.PHASECHK.TRANS64.TRYWAIT P1, [R12+URZ+0x20], R7 ;  /* 0x000020070c0075a7 */ /* 0x001064000802017f */
[----:B-1----:R-:W-:Y:S05]  /*b6f0*/  @!P1 NANOSLEEP.SYNCS 0x989680 ;  /* 0x009896800000995d */ /* 0x002fea0003900000 */
[----:B------:R-:W1:Y:S02]  /*b700*/  @!P1 SYNCS.PHASECHK.TRANS64 P1, [R12+URZ+0x20], R7 ;  /* 0x000020070c0095a7 */ /* 0x000e64000802007f */
[----:B-1----:R-:W-:Y:S05]  /*b710*/  @!P1 BRA `(.L_x_294) ;  /* 0xfffffffc00f09947 */ /* 0x002fea000383ffff */
[----:B------:R-:W-:Y:S05]  /*b720*/  BRA `(.L_x_314) ;  /* 0xfffffff000787947 */ /* 0x000fea000383ffff */
.L_x_303:
[----:B------:R-:W-:Y:S01]  /*b730*/  BSSY B0, `(.L_x_315) ;  /* 0x0000006000007945 */ /* 0x000fe20003800000 */
[----:B------:R-:W-:-:S07]  /*b740*/  IMAD.MOV.U32 R15, RZ, RZ, -0x1 ;  /* 0xffffffffff0f7424 */ /* 0x000fce00078e00ff */
[----:B------:R-:W-:Y:S05]  /*b750*/  WARPSYNC.COLLECTIVE R15, `(.L_x_316) ;  /* 0x000000000f0c7348 */ /* 0x000fea0003c00000 */
[----:B------:R-:W-:Y:S02]  /*b760*/  ELECT P6, UR62, PT ;  /* 0x00000000003e782f */ /* 0x000fe400038c0000 */
[----:B------:R-:W-:Y:S01]  /*b770*/  MOV R14, UR62 ;  /* 0x0000003e000e7c02 */ /* 0x000fe20008000f00 */
[----:B------:R-:W-:Y:S10]  /*b780*/  ENDCOLLECTIVE ;  /* 0x000000000000791b */ /* 0x000ff40003800000 */
.L_x_316:
[----:B------:R-:W-:Y:S05]  /*b790*/  BSYNC B0 ;  /* 0x0000000000007941 */ /* 0x000fea0003800000 */
.L_x_315:
[----:B------:R-:W-:Y:S05]  /*b7a0*/  BRA `(.L_x_317) ;  /* 0xfffffff800cc7947 */ /* 0x000fea000383ffff */
.L_x_307:
[----:B0-----:R0:W1:Y:S02]  /*b7b0*/  SYNCS.PHASECHK.TRANS64.TRYWAIT P0, [R7+URZ], R4 ;  /* 0x00000004070075a7 */ /* 0x001064000800017f */
[----:B-1----:R-:W-:Y:S05]  /*b7c0*/  @!P0 NANOSLEEP.SYNCS 0x989680 ;  /* 0x009896800000895d */ /* 0x002fea0003900000 */
[----:B------:R-:W1:Y:S02]  /*b7d0*/  @!P0 SYNCS.PHASECHK.TRANS64 P0, [R7+URZ], R4 ;  /* 0x00000004070085a7 */ /* 0x000e64000800007f */
[----:B-1----:R-:W-:Y:S05]  /*b7e0*/  @!P0 BRA `(.L_x_307) ;  /* 0xfffffffc00f08947 */ /* 0x002fea000383ffff */
[----:B------:R-:W-:Y:S05]  /*b7f0*/  BRA `(.L_x_318) ;  /* 0xfffffffc000c7947 */ /* 0x000fea000383ffff */
.L_x_308:
[----:B0-----:R0:W1:Y:S02]  /*b800*/  SYNCS.PHASECHK.TRANS64.TRYWAIT P0, [R6+URZ], R3 ;  /* 0x00000003060075a7 */ /* 0x001064000800017f */
[----:B-1----:R-:W-:Y:S05]  /*b810*/  @!P0 NANOSLEEP.SYNCS 0x989680 ;  /* 0x009896800000895d */ /* 0x002fea0003900000 */
[----:B------:R-:W1:Y:S02]  /*b820*/  @!P0 SYNCS.PHASECHK.TRANS64 P0, [R6+URZ], R3 ;  /* 0x00000003060085a7 */ /* 0x000e64000800007f */
[----:B-1----:R-:W-:Y:S05]  /*b830*/  @!P0 BRA `(.L_x_308) ;  /* 0xfffffffc00f08947 */ /* 0x002fea000383ffff */
[----:B------:R-:W-:Y:S05]  /*b840*/  BRA `(.L_x_319) ;  /* 0xfffffffc001c7947 */ /* 0x000fea000383ffff */
.L_x_309:
[----:B-1----:R1:W2:Y:S02]  /*b850*/  SYNCS.PHASECHK.TRANS64.TRYWAIT P0, [R7+URZ], R4 ;  /* 0x00000004070075a7 */ /* 0x0022a4000800017f */
[----:B--2---:R-:W-:Y:S05]  /*b860*/  @!P0 NANOSLEEP.SYNCS 0x989680 ;  /* 0x009896800000895d */ /* 0x004fea0003900000 */
[----:B------:R-:W2:Y:S02]  /*b870*/  @!P0 SYNCS.PHASECHK.TRANS64 P0, [R7+URZ], R4 ;  /* 0x00000004070085a7 */ /* 0x000ea4000800007f */
[----:B--2---:R-:W-:Y:S05]  /*b880*/  @!P0 BRA `(.L_x_309) ;  /* 0xfffffffc00f08947 */ /* 0x004fea000383ffff */
[----:B------:R-:W-:Y:S05]  /*b890*/  BRA `(.L_x_320) ;  /* 0xfffffffc00247947 */ /* 0x000fea000383ffff */
.L_x_321:
[----:B------:R-:W-:-:S00]  /*b8a0*/  BRA `(.L_x_321) ;  /* 0xfffffffc00fc7947 */ /* 0x000fc0000383ffff */
[----:B------:R-:W-:-:S00]  /*b8b0*/  NOP ;  /* 0x0000000000007918 */ /* 0x000fc00000000000 */
        /* <DEDUP_REMOVED lines=12> */
.L_x_322:


//--------------------- .nv.global.init           --------------------------
	.section	.nv.global.init,"aw",@progbits
.nv.global.init:
	.type		$str$22,@object
	.size		$str$22,($str$23 - $str$22)
$str$22:
        /*0000*/ 	.byte	0x6b, 0x5f, 0x74, 0x69, 0x6c, 0x65, 0x5f, 0x63, 0x6f, 0x75, 0x6e, 0x74, 0x20, 0x3e, 0x3d, 0x20
        /*0010*/ 	.byte	0x31, 0x00
	.type		$str$23,@object
	.size		$str$23,(__unnamed_1 - $str$23)
$str$23:
        /*0012*/ 	.byte	0x2f, 0x74, 0x6d, 0x70, 0x2f, 0x63, 0x75, 0x74, 0x6c, 0x61, 0x73, 0x73, 0x5f, 0x73, 0x77, 0x65
        /*0022*/ 	.byte	0x65, 0x70, 0x5f, 0x73, 0x72, 0x63, 0x2f, 0x69, 0x6e, 0x63, 0x6c, 0x75, 0x64, 0x65, 0x2f, 0x63
        /*0032*/ 	.byte	0x75, 0x74, 0x6c, 0x61, 0x73, 0x73, 0x2f, 0x67, 0x65, 0x6d, 0x6d, 0x2f, 0x63, 0x6f, 0x6c, 0x6c
        /*0042*/ 	.byte	0x65, 0x63, 0x74, 0x69, 0x76, 0x65, 0x2f, 0x73, 0x6d, 0x39, 0x30, 0x5f, 0x6d, 0x6d, 0x61, 0x5f
        /*0052*/ 	.byte	0x74, 0x6d, 0x61, 0x5f, 0x67, 0x6d, 0x6d, 0x61, 0x5f, 0x73, 0x73, 0x5f, 0x77, 0x61, 0x72, 0x70
        /*0062*/ 	.byte	0x73, 0x70, 0x65, 0x63, 0x69, 0x61, 0x6c, 0x69, 0x7a, 0x65, 0x64, 0x2e, 0x68, 0x70, 0x70, 0x00
	.type		__unnamed_1,@object
	.size		__unnamed_1,(.L_0 - __unnamed_1)
__unnamed_1:
        /*0072*/ 	.byte	0x76, 0x6f, 0x69, 0x64, 0x20, 0x63, 0x75, 0x74, 0x6c, 0x61, 0x73, 0x73, 0x3a, 0x3a, 0x67, 0x65
        /* <DEDUP_REMOVED lines=180> */
        /*0bc2*/ 	.byte	0x74, 0x69, 0x74, 0x79, 0x5d, 0x00
.L_0:


//--------------------- .nv.shared._ZN7cutlass13device_kernelINS_4gemm6kernel13GemmUniversalIN4cute5tupleIJiiiiEEENS1_10collective13CollectiveMmaINS1_34MainloopSm90TmaGmmaWarpSpecializedILi4ENS5_IJNS4_1CILi1EEESB_SB_EEENS1_35KernelTmaWarpSpecializedCooperativeEEENS5_IJNSA_ILi128EEENSA_ILi256EEENSA_ILi64EEEEEENS_10bfloat16_tENS5_IJlSB_lEEESJ_SK_NS4_8TiledMMAINS4_8MMA_AtomIJNS4_4SM904GMMA28MMA_64x256x16_F32BF16BF16_SSILNSO_5MajorE0ELSQ_0ELNSO_7ScaleInE1ELSR_1EEEEEENS4_6LayoutINS5_IJNSA_ILi2EEESB_SB_EEENS5_IJSB_NSA_ILi0EEESX_EEEEENS5_IJNS4_10UnderscoreES10_S10_EEEEENS4_13SM90_TMA_LOADENS4_14ComposedLayoutINS4_7SwizzleILi3ELi4ELi3EEENS4_18smem_ptr_flag_bitsILi16EEENSU_INS5_IJNSA_ILi8EEESH_EEENS5_IJSH_SB_EEEEEEEvNS4_8identityES13_S1D_vS1E_EENS_8epilogue10collective6detail29Sm90TmaWarpSpecializedAdapterINS1H_15DefaultEpilogueISJ_SK_SK_NS1G_6thread17LinearCombinationISJ_Li1EffLNS1L_9ScaleType4KindE0ELNS_15FloatRoundStyleE2ESJ_EENS1_15EpilogueDefaultEEEEEvvEEEEvNT_6ParamsE --------------------------
	.section	.nv.shared._ZN7cutlass13device_kernelINS_4gemm6kernel13GemmUniversalIN4cute5tupleIJiiiiEEENS1_10collective13CollectiveMmaINS1_34MainloopSm90TmaGmmaWarpSpecializedILi4ENS5_IJNS4_1CILi1EEESB_SB_EEENS1_35KernelTmaWarpSpecializedCooperativeEEENS5_IJNSA_ILi128EEENSA_ILi256EEENSA_ILi64EEEEEENS_10bfloat16_tENS5_IJlSB_lEEESJ_SK_NS4_8TiledMMAINS4_8MMA_AtomIJNS4_4SM904GMMA28MMA_64x256x16_F32BF16BF16_SSILNSO_5MajorE0ELSQ_0ELNSO_7ScaleInE1ELSR_1EEEEEENS4_6LayoutINS5_IJNSA_ILi2EEESB_SB_EEENS5_IJSB_NSA_ILi0EEESX_EEEEENS5_IJNS4_10UnderscoreES10_S10_EEEEENS4_13SM90_TMA_LOADENS4_14ComposedLayoutINS4_7SwizzleILi3ELi4ELi3EEENS4_18smem_ptr_flag_bitsILi16EEENSU_INS5_IJNSA_ILi8EEESH_EEENS5_IJSH_SB_EEEEEEEvNS4_8identityES13_S1D_vS1E_EENS_8epilogue10collective6detail29Sm90TmaWarpSpecializedAdapterINS1H_15DefaultEpilogueISJ_SK_SK_NS1G_6thread17LinearCombinationISJ_Li1EffLNS1L_9ScaleType4KindE0ELNS_15FloatRoundStyleE2ESJ_EENS1_15EpilogueDefaultEEEEEvvEEEEvNT_6ParamsE,"aw",@nobits
	.sectionflags	@""
	.align	16
	.zero		1024


//--------------------- .nv.shared.reserved.0     --------------------------
	.section	.nv.shared.reserved.0,"aw",@nobits
	.weak		__nv_reservedSMEM_offset_0_alias
	.size		__nv_reservedSMEM_offset_0_alias, 0, 0
	.other		__nv_reservedSMEM_offset_0_alias,@"STO_CUDA_RESERVED_SHARED STV_DEFAULT"
__nv_reservedSMEM_offset_0_alias:
	.zero		0


//--------------------- .nv.global                --------------------------
	.section	.nv.global,"aw",@nobits
.nv.global:
	.type		_ZN40_INTERNAL_233bd59d_4_k_cu_93c3a492_151144cute1_E,@object
	.size		_ZN40_INTERNAL_233bd59d_4_k_cu_93c3a492_151144cute1_E,(_ZN40_INTERNAL_233bd59d_4_k_cu_93c3a492_151144cuda3std3__45__cpo6cbeginE - _ZN40_INTERNAL_233bd59d_4_k_cu_93c3a492_151144cute1_E)
_ZN40_INTERNAL_233bd59d_4_k_cu_93c3a492_151144cute1_E:
	.zero		1
	.type		_ZN40_INTERNAL_233bd59d_4_k_cu_93c3a492_151144cuda3std3__45__cpo6cbeginE,@object
	.size		_ZN40_INTERNAL_233bd59d_4_k_cu_93c3a492_151144cuda3std3__45__cpo6cbeginE,(_ZN40_INTERNAL_233bd59d_4_k_cu_93c3a492_151144cuda3std3__48in_placeE - _ZN40_INTERNAL_233bd59d_4_k_cu_93c3a492_151144cuda3std3__45__cpo6cbeginE)
_ZN40_INTERNAL_233bd59d_4_k_cu_93c3a492_151144cuda3std3__45__cpo6cbeginE:
	.zero		1
	.type		_ZN40_INTERNAL_233bd59d_4_k_cu_93c3a492_151144cuda3std3__48in_placeE,@object
	.size		_ZN40_INTERNAL_233bd59d_4_k_cu_93c3a492_151144cuda3std3__48in_placeE,(_ZN40_INTERNAL_233bd59d_4_k_cu_93c3a492_151144cuda3std6ranges3__45__cpo9iter_moveE - _ZN40_INTERNAL_233bd59d_4_k_cu_93c3a492_151144cuda3std3__48in_placeE)
_ZN40_INTERNAL_233bd59d_4_k_cu_93c3a492_151144cuda3std3__48in_placeE:
	.zero		1
	.type		_ZN40_INTERNAL_233bd59d_4_k_cu_93c3a492_151144cuda3std6ranges3__45__cpo9iter_moveE,@object
	.size		_ZN40_INTERNAL_233bd59d_4_k_cu_93c3a492_151144cuda3std6ranges3__45__cpo9iter_moveE,(_ZN40_INTERNAL_233bd59d_4_k_cu_93c3a492_151144cuda3std3__45__cpo5beginE - _ZN40_INTERNAL_233bd59d_4_k_cu_93c3a492_151144cuda3std6ranges3__45__cpo9iter_moveE)
_ZN40_INTERNAL_233bd59d_4_k_cu_93c3a492_151144cuda3std6ranges3__45__cpo9iter_moveE:
	.zero		1
	.type		_ZN40_INTERNAL_233bd59d_4_k_cu_93c3a492_151144cuda3std3__45__cpo5beginE,@object
	.size		_ZN40_INTERNAL_233bd59d_4_k_cu_93c3a492_151144cuda3std3__45__cpo5beginE,(_ZN40_INTERNAL_233bd59d_4_k_cu_93c3a492_151144cuda3std3__442_GLOBAL__N__233bd59d_4_k_cu_93c3a492_151146ignoreE - _ZN40_INTERNAL_233bd59d_4_k_cu_93c3a492_151144cuda3std3__45__cpo5beginE)
_ZN40_INTERNAL_233bd59d_4_k_cu_93c3a492_151144cuda3std3__45__cpo5beginE:
	.zero		1
	.type		_ZN40_INTERNAL_233bd59d_4_k_cu_93c3a492_151144cuda3std3__442_GLOBAL__N__233bd59d_4_k_cu_93c3a492_151146ignoreE,@object
	.size		_ZN40_INTERNAL_233bd59d_4_k_cu_93c3a492_151144cuda3std3__442_GLOBAL__N__233bd59d_4_k_cu_93c3a492_151146ignoreE,(_ZN40_INTERNAL_233bd59d_4_k_cu_93c3a492_151144cute7productE - _ZN40_INTERNAL_233bd59d_4_k_cu_93c3a492_151144cuda3std3__442_GLOBAL__N__233bd59d_4_k_cu_93c3a492_151146ignoreE)
_ZN40_INTERNAL_233bd59d_4_k_cu_93c3a492_151144cuda3std3__442_GLOBAL__N__233bd59d_4_k_cu_93c3a492_151146ignoreE:
	.zero		1
	.type		_ZN40_INTERNAL_233bd59d_4_k_cu_93c3a492_151144cute7productE,@object
	.size		_ZN40_INTERNAL_233bd59d_4_k_cu_93c3a492_151144cute7productE,(_ZN40_INTERNAL_233bd59d_4_k_cu_93c3a492_151144cuda3std3__45__cpo3endE - _ZN40_INTERNAL_233bd59d_4_k_cu_93c3a492_151144cute7productE)
_ZN40_INTERNAL_233bd59d_4_k_cu_93c3a492_151144cute7productE:
	.zero		1
	.type		_ZN40_INTERNAL_233bd59d_4_k_cu_93c3a492_151144cuda3std3__45__cpo3endE,@object
	.size		_ZN40_INTERNAL_233bd59d_4_k_cu_93c3a492_151144cuda3std3__45__cpo3endE,(_ZN40_INTERNAL_233bd59d_4_k_cu_93c3a492_151144cuda3std3__419piecewise_constructE - _ZN40_INTERNAL_233bd59d_4_k_cu_93c3a492_151144cuda3std3__45__cpo3endE)
_ZN40_INTERNAL_233bd59d_4_k_cu_93c3a492_151144cuda3std3__45__cpo3endE:
	.zero		1
	.type		_ZN40_INTERNAL_233bd59d_4_k_cu_93c3a492_151144cuda3std3__419piecewise_constructE,@object
	.size		_ZN40_INTERNAL_233bd59d_4_k_cu_93c3a492_151144cuda3std3__419piecewise_constructE,(_ZN40_INTERNAL_233bd59d_4_k_cu_93c3a492_151144cuda3std3__45__cpo4cendE - _ZN40_INTERNAL_233bd59d_4_k_cu_93c3a492_151144cuda3std3__419piecewise_constructE)
_ZN40_INTERNAL_233bd59d_4_k_cu_93c3a492_151144cuda3std3__419piecewise_constructE:
	.zero		1
	.type		_ZN40_INTERNAL_233bd59d_4_k_cu_93c3a492_151144cuda3std3__45__cpo4cendE,@object
	.size		_ZN40_INTERNAL_233bd59d_4_k_cu_93c3a492_151144cuda3std3__45__cpo4cendE,(_ZN40_INTERNAL_233bd59d_4_k_cu_93c3a492_151144cuda3std6ranges3__45__cpo4swapE - _ZN40_INTERNAL_233bd59d_4_k_cu_93c3a492_151144cuda3std3__45__cpo4cendE)
_ZN40_INTERNAL_233bd59d_4_k_cu_93c3a492_151144cuda3std3__45__cpo4cendE:
	.zero		1
	.type		_ZN40_INTERNAL_233bd59d_4_k_cu_93c3a492_151144cuda3std6ranges3__45__cpo4swapE,@object
	.size		_ZN40_INTERNAL_233bd59d_4_k_cu_93c3a492_151144cuda3std6ranges3__45__cpo4swapE,(.L_8 - _ZN40_INTERNAL_233bd59d_4_k_cu_93c3a492_151144cuda3std6ranges3__45__cpo4swapE)
_ZN40_INTERNAL_233bd59d_4_k_cu_93c3a492_151144cuda3std6ranges3__45__cpo4swapE:
	.zero		1
.L_8:


//--------------------- .nv.constant0._ZN7cutlass13device_kernelINS_4gemm6kernel13GemmUniversalIN4cute5tupleIJiiiiEEENS1_10collective13CollectiveMmaINS1_34MainloopSm90TmaGmmaWarpSpecializedILi4ENS5_IJNS4_1CILi1EEESB_SB_EEENS1_35KernelTmaWarpSpecializedCooperativeEEENS5_IJNSA_ILi128EEENSA_ILi256EEENSA_ILi64EEEEEENS_10bfloat16_tENS5_IJlSB_lEEESJ_SK_NS4_8TiledMMAINS4_8MMA_AtomIJNS4_4SM904GMMA28MMA_64x256x16_F32BF16BF16_SSILNSO_5MajorE0ELSQ_0ELNSO_7ScaleInE1ELSR_1EEEEEENS4_6LayoutINS5_IJNSA_ILi2EEESB_SB_EEENS5_IJSB_NSA_ILi0EEESX_EEEEENS5_IJNS4_10UnderscoreES10_S10_EEEEENS4_13SM90_TMA_LOADENS4_14ComposedLayoutINS4_7SwizzleILi3ELi4ELi3EEENS4_18smem_ptr_flag_bitsILi16EEENSU_INS5_IJNSA_ILi8EEESH_EEENS5_IJSH_SB_EEEEEEEvNS4_8identityES13_S1D_vS1E_EENS_8epilogue10collective6detail29Sm90TmaWarpSpecializedAdapterINS1H_15DefaultEpilogueISJ_SK_SK_NS1G_6thread17LinearCombinationISJ_Li1EffLNS1L_9ScaleType4KindE0ELNS_15FloatRoundStyleE2ESJ_EENS1_15EpilogueDefaultEEEEEvvEEEEvNT_6ParamsE --------------------------
	.section	.nv.constant0._ZN7cutlass13device_kernelINS_4gemm6kernel13GemmUniversalIN4cute5tupleIJiiiiEEENS1_10collective13CollectiveMmaINS1_34MainloopSm90TmaGmmaWarpSpecializedILi4ENS5_IJNS4_1CILi1EEESB_SB_EEENS1_35KernelTmaWarpSpecializedCooperativeEEENS5_IJNSA_ILi128EEENSA_ILi256EEENSA_ILi64EEEEEENS_10bfloat16_tENS5_IJlSB_lEEESJ_SK_NS4_8TiledMMAINS4_8MMA_AtomIJNS4_4SM904GMMA28MMA_64x256x16_F32BF16BF16_SSILNSO_5MajorE0ELSQ_0ELNSO_7ScaleInE1ELSR_1EEEEEENS4_6LayoutINS5_IJNSA_ILi2EEESB_SB_EEENS5_IJSB_NSA_ILi0EEESX_EEEEENS5_IJNS4_10UnderscoreES10_S10_EEEEENS4_13SM90_TMA_LOADENS4_14ComposedLayoutINS4_7SwizzleILi3ELi4ELi3EEENS4_18smem_ptr_flag_bitsILi16EEENSU_INS5_IJNSA_ILi8EEESH_EEENS5_IJSH_SB_EEEEEEEvNS4_8identityES13_S1D_vS1E_EENS_8epilogue10collective6detail29Sm90TmaWarpSpecializedAdapterINS1H_15DefaultEpilogueISJ_SK_SK_NS1G_6thread17LinearCombinationISJ_Li1EffLNS1L_9ScaleType4KindE0ELNS_15FloatRoundStyleE2ESJ_EENS1_15EpilogueDefaultEEEEEvvEEEEvNT_6ParamsE,"a",@progbits
	.sectionflags	@""
	.align	4
.nv.constant0._ZN7cutlass13device_kernelINS_4gemm6kernel13GemmUniversalIN4cute5tupleIJiiiiEEENS1_10collective13CollectiveMmaINS1_34MainloopSm90TmaGmmaWarpSpecializedILi4ENS5_IJNS4_1CILi1EEESB_SB_EEENS1_35KernelTmaWarpSpecializedCooperativeEEENS5_IJNSA_ILi128EEENSA_ILi256EEENSA_ILi64EEEEEENS_10bfloat16_tENS5_IJlSB_lEEESJ_SK_NS4_8TiledMMAINS4_8MMA_AtomIJNS4_4SM904GMMA28MMA_64x256x16_F32BF16BF16_SSILNSO_5MajorE0ELSQ_0ELNSO_7ScaleInE1ELSR_1EEEEEENS4_6LayoutINS5_IJNSA_ILi2EEESB_SB_EEENS5_IJSB_NSA_ILi0EEESX_EEEEENS5_IJNS4_10UnderscoreES10_S10_EEEEENS4_13SM90_TMA_LOADENS4_14ComposedLayoutINS4_7SwizzleILi3ELi4ELi3EEENS4_18smem_ptr_flag_bitsILi16EEENSU_INS5_IJNSA_ILi8EEESH_EEENS5_IJSH_SB_EEEEEEEvNS4_8identityES13_S1D_vS1E_EENS_8epilogue10collective6detail29Sm90TmaWarpSpecializedAdapterINS1H_15DefaultEpilogueISJ_SK_SK_NS1G_6thread17LinearCombinationISJ_Li1EffLNS1L_9ScaleType4KindE0ELNS_15FloatRoundStyleE2ESJ_EENS1_15EpilogueDefaultEEEEEvvEEEEvNT_6ParamsE:
	.zero		1664


//--------------------- SYMBOLS --------------------------

	.type		.nv.reservedSmem.offset0,@object
	.size		.nv.reservedSmem.offset0,0x4
	.type		__assertfail,@function
